//
// Generated by NVIDIA NVVM Compiler
//
// Compiler Build ID: CL-36424714
// Cuda compilation tools, release 13.0, V13.0.88
// Based on NVVM 20.0.0
//

.version 9.0
.target sm_100
.address_size 64

	// .globl	_Z17convolution_basicPiS_S_ii
.const .align 4 .b8 M[20];
// _ZZ18convolution_sharedPiS_iiE4N_ds has been demoted

.visible .entry _Z17convolution_basicPiS_S_ii(
	.param .u64 .ptr .align 1 _Z17convolution_basicPiS_S_ii_param_0,
	.param .u64 .ptr .align 1 _Z17convolution_basicPiS_S_ii_param_1,
	.param .u64 .ptr .align 1 _Z17convolution_basicPiS_S_ii_param_2,
	.param .u32 _Z17convolution_basicPiS_S_ii_param_3,
	.param .u32 _Z17convolution_basicPiS_S_ii_param_4
)
{
	.reg .pred 	%p<55>;
	.reg .b32 	%r<136>;
	.reg .b64 	%rd<47>;

	ld.param.u64 	%rd7, [_Z17convolution_basicPiS_S_ii_param_0];
	ld.param.u64 	%rd8, [_Z17convolution_basicPiS_S_ii_param_1];
	ld.param.u64 	%rd6, [_Z17convolution_basicPiS_S_ii_param_2];
	ld.param.u32 	%r65, [_Z17convolution_basicPiS_S_ii_param_3];
	ld.param.u32 	%r66, [_Z17convolution_basicPiS_S_ii_param_4];
	cvta.to.global.u64 	%rd1, %rd8;
	cvta.to.global.u64 	%rd2, %rd7;
	mov.u32 	%r68, %ctaid.x;
	mov.u32 	%r69, %ntid.x;
	mov.u32 	%r70, %tid.x;
	mad.lo.s32 	%r1, %r68, %r69, %r70;
	shr.u32 	%r71, %r65, 31;
	add.s32 	%r72, %r65, %r71;
	shr.s32 	%r73, %r72, 1;
	sub.s32 	%r2, %r1, %r73;
	setp.lt.s32 	%p1, %r65, 1;
	mov.b32 	%r112, 0;
	@%p1 bra 	$L__BB0_41;
	and.b32  	%r3, %r65, 7;
	setp.lt.u32 	%p2, %r65, 8;
	mov.b32 	%r128, 0;
	mov.u32 	%r112, %r128;
	@%p2 bra 	$L__BB0_20;
	and.b32  	%r128, %r65, 2147483640;
	mov.b32 	%r110, 0;
	mov.u32 	%r112, %r110;
$L__BB0_3:
	.pragma "nounroll";
	add.s32 	%r7, %r2, %r110;
	setp.lt.s32 	%p3, %r7, 0;
	setp.ge.s32 	%p4, %r7, %r66;
	mul.wide.u32 	%rd9, %r110, 4;
	add.s64 	%rd3, %rd1, %rd9;
	or.pred  	%p5, %p3, %p4;
	@%p5 bra 	$L__BB0_5;
	mul.wide.u32 	%rd10, %r7, 4;
	add.s64 	%rd11, %rd2, %rd10;
	ld.global.u32 	%r77, [%rd11];
	ld.global.u32 	%r78, [%rd3];
	mad.lo.s32 	%r112, %r78, %r77, %r112;
$L__BB0_5:
	add.s32 	%r10, %r7, 1;
	setp.lt.s32 	%p6, %r10, 0;
	setp.ge.s32 	%p7, %r10, %r66;
	or.pred  	%p8, %p6, %p7;
	@%p8 bra 	$L__BB0_7;
	mul.wide.u32 	%rd12, %r10, 4;
	add.s64 	%rd13, %rd2, %rd12;
	ld.global.u32 	%r79, [%rd13];
	ld.global.u32 	%r80, [%rd3+4];
	mad.lo.s32 	%r112, %r80, %r79, %r112;
$L__BB0_7:
	add.s32 	%r13, %r7, 2;
	setp.lt.s32 	%p9, %r13, 0;
	setp.ge.s32 	%p10, %r13, %r66;
	or.pred  	%p11, %p9, %p10;
	@%p11 bra 	$L__BB0_9;
	mul.wide.u32 	%rd14, %r13, 4;
	add.s64 	%rd15, %rd2, %rd14;
	ld.global.u32 	%r81, [%rd15];
	ld.global.u32 	%r82, [%rd3+8];
	mad.lo.s32 	%r112, %r82, %r81, %r112;
$L__BB0_9:
	add.s32 	%r16, %r7, 3;
	setp.lt.s32 	%p12, %r16, 0;
	setp.ge.s32 	%p13, %r16, %r66;
	or.pred  	%p14, %p12, %p13;
	@%p14 bra 	$L__BB0_11;
	mul.wide.u32 	%rd16, %r16, 4;
	add.s64 	%rd17, %rd2, %rd16;
	ld.global.u32 	%r83, [%rd17];
	ld.global.u32 	%r84, [%rd3+12];
	mad.lo.s32 	%r112, %r84, %r83, %r112;
$L__BB0_11:
	add.s32 	%r19, %r7, 4;
	setp.lt.s32 	%p15, %r19, 0;
	setp.ge.s32 	%p16, %r19, %r66;
	or.pred  	%p17, %p15, %p16;
	@%p17 bra 	$L__BB0_13;
	mul.wide.u32 	%rd18, %r19, 4;
	add.s64 	%rd19, %rd2, %rd18;
	ld.global.u32 	%r85, [%rd19];
	ld.global.u32 	%r86, [%rd3+16];
	mad.lo.s32 	%r112, %r86, %r85, %r112;
$L__BB0_13:
	add.s32 	%r22, %r7, 5;
	setp.lt.s32 	%p18, %r22, 0;
	setp.ge.s32 	%p19, %r22, %r66;
	or.pred  	%p20, %p18, %p19;
	@%p20 bra 	$L__BB0_15;
	mul.wide.u32 	%rd20, %r22, 4;
	add.s64 	%rd21, %rd2, %rd20;
	ld.global.u32 	%r87, [%rd21];
	ld.global.u32 	%r88, [%rd3+20];
	mad.lo.s32 	%r112, %r88, %r87, %r112;
$L__BB0_15:
	add.s32 	%r25, %r7, 6;
	setp.lt.s32 	%p21, %r25, 0;
	setp.ge.s32 	%p22, %r25, %r66;
	or.pred  	%p23, %p21, %p22;
	@%p23 bra 	$L__BB0_17;
	mul.wide.u32 	%rd22, %r25, 4;
	add.s64 	%rd23, %rd2, %rd22;
	ld.global.u32 	%r89, [%rd23];
	ld.global.u32 	%r90, [%rd3+24];
	mad.lo.s32 	%r112, %r90, %r89, %r112;
$L__BB0_17:
	add.s32 	%r28, %r7, 7;
	setp.lt.s32 	%p24, %r28, 0;
	setp.ge.s32 	%p25, %r28, %r66;
	or.pred  	%p26, %p24, %p25;
	@%p26 bra 	$L__BB0_19;
	mul.wide.u32 	%rd24, %r28, 4;
	add.s64 	%rd25, %rd2, %rd24;
	ld.global.u32 	%r91, [%rd25];
	ld.global.u32 	%r92, [%rd3+28];
	mad.lo.s32 	%r112, %r92, %r91, %r112;
$L__BB0_19:
	add.s32 	%r110, %r110, 8;
	setp.ne.s32 	%p27, %r110, %r128;
	@%p27 bra 	$L__BB0_3;
$L__BB0_20:
	setp.eq.s32 	%p28, %r3, 0;
	@%p28 bra 	$L__BB0_41;
	and.b32  	%r35, %r65, 3;
	setp.lt.u32 	%p29, %r3, 4;
	@%p29 bra 	$L__BB0_31;
	add.s32 	%r36, %r2, %r128;
	setp.lt.s32 	%p30, %r36, 0;
	setp.ge.s32 	%p31, %r36, %r66;
	mul.wide.u32 	%rd26, %r128, 4;
	add.s64 	%rd4, %rd1, %rd26;
	or.pred  	%p32, %p30, %p31;
	@%p32 bra 	$L__BB0_24;
	mul.wide.u32 	%rd27, %r36, 4;
	add.s64 	%rd28, %rd2, %rd27;
	ld.global.u32 	%r94, [%rd28];
	ld.global.u32 	%r95, [%rd4];
	mad.lo.s32 	%r112, %r95, %r94, %r112;
$L__BB0_24:
	add.s32 	%r39, %r36, 1;
	setp.lt.s32 	%p33, %r39, 0;
	setp.ge.s32 	%p34, %r39, %r66;
	or.pred  	%p35, %p33, %p34;
	@%p35 bra 	$L__BB0_26;
	mul.wide.u32 	%rd29, %r39, 4;
	add.s64 	%rd30, %rd2, %rd29;
	ld.global.u32 	%r96, [%rd30];
	ld.global.u32 	%r97, [%rd4+4];
	mad.lo.s32 	%r112, %r97, %r96, %r112;
$L__BB0_26:
	add.s32 	%r42, %r36, 2;
	setp.lt.s32 	%p36, %r42, 0;
	setp.ge.s32 	%p37, %r42, %r66;
	or.pred  	%p38, %p36, %p37;
	@%p38 bra 	$L__BB0_28;
	mul.wide.u32 	%rd31, %r42, 4;
	add.s64 	%rd32, %rd2, %rd31;
	ld.global.u32 	%r98, [%rd32];
	ld.global.u32 	%r99, [%rd4+8];
	mad.lo.s32 	%r112, %r99, %r98, %r112;
$L__BB0_28:
	add.s32 	%r45, %r36, 3;
	setp.lt.s32 	%p39, %r45, 0;
	setp.ge.s32 	%p40, %r45, %r66;
	or.pred  	%p41, %p39, %p40;
	@%p41 bra 	$L__BB0_30;
	mul.wide.u32 	%rd33, %r45, 4;
	add.s64 	%rd34, %rd2, %rd33;
	ld.global.u32 	%r100, [%rd34];
	ld.global.u32 	%r101, [%rd4+12];
	mad.lo.s32 	%r112, %r101, %r100, %r112;
$L__BB0_30:
	add.s32 	%r128, %r128, 4;
$L__BB0_31:
	setp.eq.s32 	%p42, %r35, 0;
	@%p42 bra 	$L__BB0_41;
	setp.eq.s32 	%p43, %r35, 1;
	@%p43 bra 	$L__BB0_38;
	add.s32 	%r52, %r2, %r128;
	setp.lt.s32 	%p44, %r52, 0;
	setp.ge.s32 	%p45, %r52, %r66;
	mul.wide.u32 	%rd35, %r128, 4;
	add.s64 	%rd5, %rd1, %rd35;
	or.pred  	%p46, %p44, %p45;
	@%p46 bra 	$L__BB0_35;
	mul.wide.u32 	%rd36, %r52, 4;
	add.s64 	%rd37, %rd2, %rd36;
	ld.global.u32 	%r103, [%rd37];
	ld.global.u32 	%r104, [%rd5];
	mad.lo.s32 	%r112, %r104, %r103, %r112;
$L__BB0_35:
	add.s32 	%r55, %r52, 1;
	setp.lt.s32 	%p47, %r55, 0;
	setp.ge.s32 	%p48, %r55, %r66;
	or.pred  	%p49, %p47, %p48;
	@%p49 bra 	$L__BB0_37;
	mul.wide.u32 	%rd38, %r55, 4;
	add.s64 	%rd39, %rd2, %rd38;
	ld.global.u32 	%r105, [%rd39];
	ld.global.u32 	%r106, [%rd5+4];
	mad.lo.s32 	%r112, %r106, %r105, %r112;
$L__BB0_37:
	add.s32 	%r128, %r128, 2;
$L__BB0_38:
	and.b32  	%r107, %r65, 1;
	setp.eq.b32 	%p50, %r107, 1;
	not.pred 	%p51, %p50;
	@%p51 bra 	$L__BB0_41;
	add.s32 	%r62, %r2, %r128;
	setp.lt.s32 	%p52, %r62, 0;
	setp.ge.s32 	%p53, %r62, %r66;
	or.pred  	%p54, %p52, %p53;
	@%p54 bra 	$L__BB0_41;
	mul.wide.u32 	%rd40, %r62, 4;
	add.s64 	%rd41, %rd2, %rd40;
	ld.global.u32 	%r108, [%rd41];
	mul.wide.u32 	%rd42, %r128, 4;
	add.s64 	%rd43, %rd1, %rd42;
	ld.global.u32 	%r109, [%rd43];
	mad.lo.s32 	%r112, %r109, %r108, %r112;
$L__BB0_41:
	cvta.to.global.u64 	%rd44, %rd6;
	mul.wide.s32 	%rd45, %r1, 4;
	add.s64 	%rd46, %rd44, %rd45;
	st.global.u32 	[%rd46], %r112;
	ret;

}
	// .globl	_Z20convolution_constantPiS_ii
.visible .entry _Z20convolution_constantPiS_ii(
	.param .u64 .ptr .align 1 _Z20convolution_constantPiS_ii_param_0,
	.param .u64 .ptr .align 1 _Z20convolution_constantPiS_ii_param_1,
	.param .u32 _Z20convolution_constantPiS_ii_param_2,
	.param .u32 _Z20convolution_constantPiS_ii_param_3
)
{
	.reg .pred 	%p<55>;
	.reg .b32 	%r<136>;
	.reg .b64 	%rd<49>;

	ld.param.u64 	%rd6, [_Z20convolution_constantPiS_ii_param_0];
	ld.param.u64 	%rd5, [_Z20convolution_constantPiS_ii_param_1];
	ld.param.u32 	%r65, [_Z20convolution_constantPiS_ii_param_2];
	ld.param.u32 	%r66, [_Z20convolution_constantPiS_ii_param_3];
	cvta.to.global.u64 	%rd1, %rd6;
	mov.u32 	%r68, %ctaid.x;
	mov.u32 	%r69, %ntid.x;
	mov.u32 	%r70, %tid.x;
	mad.lo.s32 	%r1, %r68, %r69, %r70;
	shr.u32 	%r71, %r65, 31;
	add.s32 	%r72, %r65, %r71;
	shr.s32 	%r73, %r72, 1;
	sub.s32 	%r2, %r1, %r73;
	setp.lt.s32 	%p1, %r65, 1;
	mov.b32 	%r112, 0;
	@%p1 bra 	$L__BB1_41;
	and.b32  	%r3, %r65, 7;
	setp.lt.u32 	%p2, %r65, 8;
	mov.b32 	%r128, 0;
	mov.u32 	%r112, %r128;
	@%p2 bra 	$L__BB1_20;
	and.b32  	%r128, %r65, 2147483640;
	mov.b32 	%r110, 0;
	mov.u64 	%rd8, M;
	mov.u32 	%r112, %r110;
$L__BB1_3:
	.pragma "nounroll";
	add.s32 	%r7, %r2, %r110;
	setp.lt.s32 	%p3, %r7, 0;
	setp.ge.s32 	%p4, %r7, %r66;
	mul.wide.u32 	%rd7, %r110, 4;
	add.s64 	%rd2, %rd8, %rd7;
	or.pred  	%p5, %p3, %p4;
	@%p5 bra 	$L__BB1_5;
	mul.wide.u32 	%rd9, %r7, 4;
	add.s64 	%rd10, %rd1, %rd9;
	ld.global.u32 	%r77, [%rd10];
	ld.const.u32 	%r78, [%rd2];
	mad.lo.s32 	%r112, %r78, %r77, %r112;
$L__BB1_5:
	add.s32 	%r10, %r7, 1;
	setp.lt.s32 	%p6, %r10, 0;
	setp.ge.s32 	%p7, %r10, %r66;
	or.pred  	%p8, %p6, %p7;
	@%p8 bra 	$L__BB1_7;
	mul.wide.u32 	%rd11, %r10, 4;
	add.s64 	%rd12, %rd1, %rd11;
	ld.global.u32 	%r79, [%rd12];
	ld.const.u32 	%r80, [%rd2+4];
	mad.lo.s32 	%r112, %r80, %r79, %r112;
$L__BB1_7:
	add.s32 	%r13, %r7, 2;
	setp.lt.s32 	%p9, %r13, 0;
	setp.ge.s32 	%p10, %r13, %r66;
	or.pred  	%p11, %p9, %p10;
	@%p11 bra 	$L__BB1_9;
	mul.wide.u32 	%rd13, %r13, 4;
	add.s64 	%rd14, %rd1, %rd13;
	ld.global.u32 	%r81, [%rd14];
	ld.const.u32 	%r82, [%rd2+8];
	mad.lo.s32 	%r112, %r82, %r81, %r112;
$L__BB1_9:
	add.s32 	%r16, %r7, 3;
	setp.lt.s32 	%p12, %r16, 0;
	setp.ge.s32 	%p13, %r16, %r66;
	or.pred  	%p14, %p12, %p13;
	@%p14 bra 	$L__BB1_11;
	mul.wide.u32 	%rd15, %r16, 4;
	add.s64 	%rd16, %rd1, %rd15;
	ld.global.u32 	%r83, [%rd16];
	ld.const.u32 	%r84, [%rd2+12];
	mad.lo.s32 	%r112, %r84, %r83, %r112;
$L__BB1_11:
	add.s32 	%r19, %r7, 4;
	setp.lt.s32 	%p15, %r19, 0;
	setp.ge.s32 	%p16, %r19, %r66;
	or.pred  	%p17, %p15, %p16;
	@%p17 bra 	$L__BB1_13;
	mul.wide.u32 	%rd17, %r19, 4;
	add.s64 	%rd18, %rd1, %rd17;
	ld.global.u32 	%r85, [%rd18];
	ld.const.u32 	%r86, [%rd2+16];
	mad.lo.s32 	%r112, %r86, %r85, %r112;
$L__BB1_13:
	add.s32 	%r22, %r7, 5;
	setp.lt.s32 	%p18, %r22, 0;
	setp.ge.s32 	%p19, %r22, %r66;
	or.pred  	%p20, %p18, %p19;
	@%p20 bra 	$L__BB1_15;
	mul.wide.u32 	%rd19, %r22, 4;
	add.s64 	%rd20, %rd1, %rd19;
	ld.global.u32 	%r87, [%rd20];
	ld.const.u32 	%r88, [%rd2+20];
	mad.lo.s32 	%r112, %r88, %r87, %r112;
$L__BB1_15:
	add.s32 	%r25, %r7, 6;
	setp.lt.s32 	%p21, %r25, 0;
	setp.ge.s32 	%p22, %r25, %r66;
	or.pred  	%p23, %p21, %p22;
	@%p23 bra 	$L__BB1_17;
	mul.wide.u32 	%rd21, %r25, 4;
	add.s64 	%rd22, %rd1, %rd21;
	ld.global.u32 	%r89, [%rd22];
	ld.const.u32 	%r90, [%rd2+24];
	mad.lo.s32 	%r112, %r90, %r89, %r112;
$L__BB1_17:
	add.s32 	%r28, %r7, 7;
	setp.lt.s32 	%p24, %r28, 0;
	setp.ge.s32 	%p25, %r28, %r66;
	or.pred  	%p26, %p24, %p25;
	@%p26 bra 	$L__BB1_19;
	mul.wide.u32 	%rd23, %r28, 4;
	add.s64 	%rd24, %rd1, %rd23;
	ld.global.u32 	%r91, [%rd24];
	ld.const.u32 	%r92, [%rd2+28];
	mad.lo.s32 	%r112, %r92, %r91, %r112;
$L__BB1_19:
	add.s32 	%r110, %r110, 8;
	setp.ne.s32 	%p27, %r110, %r128;
	@%p27 bra 	$L__BB1_3;
$L__BB1_20:
	setp.eq.s32 	%p28, %r3, 0;
	@%p28 bra 	$L__BB1_41;
	and.b32  	%r35, %r65, 3;
	setp.lt.u32 	%p29, %r3, 4;
	@%p29 bra 	$L__BB1_31;
	add.s32 	%r36, %r2, %r128;
	setp.lt.s32 	%p30, %r36, 0;
	setp.ge.s32 	%p31, %r36, %r66;
	mul.wide.u32 	%rd25, %r128, 4;
	mov.u64 	%rd26, M;
	add.s64 	%rd3, %rd26, %rd25;
	or.pred  	%p32, %p30, %p31;
	@%p32 bra 	$L__BB1_24;
	mul.wide.u32 	%rd27, %r36, 4;
	add.s64 	%rd28, %rd1, %rd27;
	ld.global.u32 	%r94, [%rd28];
	ld.const.u32 	%r95, [%rd3];
	mad.lo.s32 	%r112, %r95, %r94, %r112;
$L__BB1_24:
	add.s32 	%r39, %r36, 1;
	setp.lt.s32 	%p33, %r39, 0;
	setp.ge.s32 	%p34, %r39, %r66;
	or.pred  	%p35, %p33, %p34;
	@%p35 bra 	$L__BB1_26;
	mul.wide.u32 	%rd29, %r39, 4;
	add.s64 	%rd30, %rd1, %rd29;
	ld.global.u32 	%r96, [%rd30];
	ld.const.u32 	%r97, [%rd3+4];
	mad.lo.s32 	%r112, %r97, %r96, %r112;
$L__BB1_26:
	add.s32 	%r42, %r36, 2;
	setp.lt.s32 	%p36, %r42, 0;
	setp.ge.s32 	%p37, %r42, %r66;
	or.pred  	%p38, %p36, %p37;
	@%p38 bra 	$L__BB1_28;
	mul.wide.u32 	%rd31, %r42, 4;
	add.s64 	%rd32, %rd1, %rd31;
	ld.global.u32 	%r98, [%rd32];
	ld.const.u32 	%r99, [%rd3+8];
	mad.lo.s32 	%r112, %r99, %r98, %r112;
$L__BB1_28:
	add.s32 	%r45, %r36, 3;
	setp.lt.s32 	%p39, %r45, 0;
	setp.ge.s32 	%p40, %r45, %r66;
	or.pred  	%p41, %p39, %p40;
	@%p41 bra 	$L__BB1_30;
	mul.wide.u32 	%rd33, %r45, 4;
	add.s64 	%rd34, %rd1, %rd33;
	ld.global.u32 	%r100, [%rd34];
	ld.const.u32 	%r101, [%rd3+12];
	mad.lo.s32 	%r112, %r101, %r100, %r112;
$L__BB1_30:
	add.s32 	%r128, %r128, 4;
$L__BB1_31:
	setp.eq.s32 	%p42, %r35, 0;
	@%p42 bra 	$L__BB1_41;
	setp.eq.s32 	%p43, %r35, 1;
	@%p43 bra 	$L__BB1_38;
	add.s32 	%r52, %r2, %r128;
	setp.lt.s32 	%p44, %r52, 0;
	setp.ge.s32 	%p45, %r52, %r66;
	mul.wide.u32 	%rd35, %r128, 4;
	mov.u64 	%rd36, M;
	add.s64 	%rd4, %rd36, %rd35;
	or.pred  	%p46, %p44, %p45;
	@%p46 bra 	$L__BB1_35;
	mul.wide.u32 	%rd37, %r52, 4;
	add.s64 	%rd38, %rd1, %rd37;
	ld.global.u32 	%r103, [%rd38];
	ld.const.u32 	%r104, [%rd4];
	mad.lo.s32 	%r112, %r104, %r103, %r112;
$L__BB1_35:
	add.s32 	%r55, %r52, 1;
	setp.lt.s32 	%p47, %r55, 0;
	setp.ge.s32 	%p48, %r55, %r66;
	or.pred  	%p49, %p47, %p48;
	@%p49 bra 	$L__BB1_37;
	mul.wide.u32 	%rd39, %r55, 4;
	add.s64 	%rd40, %rd1, %rd39;
	ld.global.u32 	%r105, [%rd40];
	ld.const.u32 	%r106, [%rd4+4];
	mad.lo.s32 	%r112, %r106, %r105, %r112;
$L__BB1_37:
	add.s32 	%r128, %r128, 2;
$L__BB1_38:
	and.b32  	%r107, %r65, 1;
	setp.eq.b32 	%p50, %r107, 1;
	not.pred 	%p51, %p50;
	@%p51 bra 	$L__BB1_41;
	add.s32 	%r62, %r2, %r128;
	setp.lt.s32 	%p52, %r62, 0;
	setp.ge.s32 	%p53, %r62, %r66;
	or.pred  	%p54, %p52, %p53;
	@%p54 bra 	$L__BB1_41;
	mul.wide.u32 	%rd41, %r62, 4;
	add.s64 	%rd42, %rd1, %rd41;
	ld.global.u32 	%r108, [%rd42];
	mul.wide.u32 	%rd43, %r128, 4;
	mov.u64 	%rd44, M;
	add.s64 	%rd45, %rd44, %rd43;
	ld.const.u32 	%r109, [%rd45];
	mad.lo.s32 	%r112, %r109, %r108, %r112;
$L__BB1_41:
	cvta.to.global.u64 	%rd46, %rd5;
	mul.wide.s32 	%rd47, %r1, 4;
	add.s64 	%rd48, %rd46, %rd47;
	st.global.u32 	[%rd48], %r112;
	ret;

}
	// .globl	_Z18convolution_sharedPiS_ii
.visible .entry _Z18convolution_sharedPiS_ii(
	.param .u64 .ptr .align 1 _Z18convolution_sharedPiS_ii_param_0,
	.param .u64 .ptr .align 1 _Z18convolution_sharedPiS_ii_param_1,
	.param .u32 _Z18convolution_sharedPiS_ii_param_2,
	.param .u32 _Z18convolution_sharedPiS_ii_param_3
)
{
	.reg .pred 	%p<14>;
	.reg .b32 	%r<137>;
	.reg .b64 	%rd<27>;
	// demoted variable
	.shared .align 4 .b8 _ZZ18convolution_sharedPiS_iiE4N_ds[48];
	ld.param.u64 	%rd5, [_Z18convolution_sharedPiS_ii_param_0];
	ld.param.u64 	%rd4, [_Z18convolution_sharedPiS_ii_param_1];
	ld.param.u32 	%r38, [_Z18convolution_sharedPiS_ii_param_2];
	ld.param.u32 	%r39, [_Z18convolution_sharedPiS_ii_param_3];
	cvta.to.global.u64 	%rd1, %rd5;
	mov.u32 	%r40, %ctaid.x;
	mov.u32 	%r1, %ntid.x;
	mul.lo.s32 	%r41, %r40, %r1;
	mov.u32 	%r2, %tid.x;
	add.s32 	%r3, %r41, %r2;
	shr.u32 	%r42, %r38, 31;
	add.s32 	%r43, %r38, %r42;
	shr.s32 	%r4, %r43, 1;
	sub.s32 	%r44, %r41, %r1;
	add.s32 	%r5, %r44, %r2;
	sub.s32 	%r45, %r1, %r4;
	setp.lt.u32 	%p1, %r2, %r45;
	@%p1 bra 	$L__BB2_4;
	setp.lt.s32 	%p2, %r5, 0;
	mov.b32 	%r122, 0;
	@%p2 bra 	$L__BB2_3;
	mul.wide.u32 	%rd6, %r5, 4;
	add.s64 	%rd7, %rd1, %rd6;
	ld.global.u32 	%r122, [%rd7];
$L__BB2_3:
	sub.s32 	%r47, %r2, %r1;
	add.s32 	%r48, %r47, %r4;
	shl.b32 	%r49, %r48, 2;
	mov.u32 	%r50, _ZZ18convolution_sharedPiS_iiE4N_ds;
	add.s32 	%r51, %r50, %r49;
	st.shared.u32 	[%r51], %r122;
$L__BB2_4:
	mul.wide.u32 	%rd8, %r3, 4;
	add.s64 	%rd9, %rd1, %rd8;
	ld.global.u32 	%r52, [%rd9];
	add.s32 	%r53, %r4, %r2;
	shl.b32 	%r54, %r53, 2;
	mov.u32 	%r55, _ZZ18convolution_sharedPiS_iiE4N_ds;
	add.s32 	%r8, %r55, %r54;
	st.shared.u32 	[%r8], %r52;
	add.s32 	%r9, %r3, %r1;
	setp.ge.u32 	%p3, %r2, %r4;
	@%p3 bra 	$L__BB2_8;
	setp.ge.s32 	%p4, %r9, %r39;
	mov.b32 	%r123, 0;
	@%p4 bra 	$L__BB2_7;
	mul.wide.s32 	%rd10, %r9, 4;
	add.s64 	%rd11, %rd1, %rd10;
	ld.global.u32 	%r123, [%rd11];
$L__BB2_7:
	shl.b32 	%r57, %r1, 2;
	add.s32 	%r58, %r8, %r57;
	st.shared.u32 	[%r58], %r123;
$L__BB2_8:
	bar.sync 	0;
	setp.lt.s32 	%p5, %r38, 1;
	mov.b32 	%r136, 0;
	@%p5 bra 	$L__BB2_20;
	and.b32  	%r12, %r38, 7;
	setp.lt.u32 	%p6, %r38, 8;
	mov.b32 	%r131, 0;
	mov.u32 	%r136, %r131;
	@%p6 bra 	$L__BB2_12;
	and.b32  	%r131, %r38, 2147483640;
	neg.s32 	%r125, %r131;
	shl.b32 	%r63, %r2, 2;
	add.s32 	%r65, %r63, %r55;
	add.s32 	%r124, %r65, 16;
	mov.u64 	%rd13, M;
	add.s64 	%rd26, %rd13, 16;
	mov.b32 	%r136, 0;
$L__BB2_11:
	.pragma "nounroll";
	ld.shared.u32 	%r66, [%r124+-16];
	ld.const.u32 	%r67, [%rd26+-16];
	mad.lo.s32 	%r68, %r67, %r66, %r136;
	ld.shared.u32 	%r69, [%r124+-12];
	ld.const.u32 	%r70, [%rd26+-12];
	mad.lo.s32 	%r71, %r70, %r69, %r68;
	ld.shared.u32 	%r72, [%r124+-8];
	ld.const.u32 	%r73, [%rd26+-8];
	mad.lo.s32 	%r74, %r73, %r72, %r71;
	ld.shared.u32 	%r75, [%r124+-4];
	ld.const.u32 	%r76, [%rd26+-4];
	mad.lo.s32 	%r77, %r76, %r75, %r74;
	ld.shared.u32 	%r78, [%r124];
	ld.const.u32 	%r79, [%rd26];
	mad.lo.s32 	%r80, %r79, %r78, %r77;
	ld.shared.u32 	%r81, [%r124+4];
	ld.const.u32 	%r82, [%rd26+4];
	mad.lo.s32 	%r83, %r82, %r81, %r80;
	ld.shared.u32 	%r84, [%r124+8];
	ld.const.u32 	%r85, [%rd26+8];
	mad.lo.s32 	%r86, %r85, %r84, %r83;
	ld.shared.u32 	%r87, [%r124+12];
	ld.const.u32 	%r88, [%rd26+12];
	mad.lo.s32 	%r136, %r88, %r87, %r86;
	add.s32 	%r125, %r125, 8;
	add.s32 	%r124, %r124, 32;
	add.s64 	%rd26, %rd26, 32;
	setp.ne.s32 	%p7, %r125, 0;
	@%p7 bra 	$L__BB2_11;
$L__BB2_12:
	setp.eq.s32 	%p8, %r12, 0;
	@%p8 bra 	$L__BB2_20;
	and.b32  	%r25, %r38, 3;
	setp.lt.u32 	%p9, %r12, 4;
	@%p9 bra 	$L__BB2_15;
	add.s32 	%r90, %r131, %r2;
	shl.b32 	%r91, %r90, 2;
	add.s32 	%r93, %r55, %r91;
	ld.shared.u32 	%r94, [%r93];
	mul.wide.u32 	%rd14, %r131, 4;
	mov.u64 	%rd15, M;
	add.s64 	%rd16, %rd15, %rd14;
	ld.const.u32 	%r95, [%rd16];
	mad.lo.s32 	%r96, %r95, %r94, %r136;
	ld.shared.u32 	%r97, [%r93+4];
	ld.const.u32 	%r98, [%rd16+4];
	mad.lo.s32 	%r99, %r98, %r97, %r96;
	ld.shared.u32 	%r100, [%r93+8];
	ld.const.u32 	%r101, [%rd16+8];
	mad.lo.s32 	%r102, %r101, %r100, %r99;
	ld.shared.u32 	%r103, [%r93+12];
	ld.const.u32 	%r104, [%rd16+12];
	mad.lo.s32 	%r136, %r104, %r103, %r102;
	add.s32 	%r131, %r131, 4;
$L__BB2_15:
	setp.eq.s32 	%p10, %r25, 0;
	@%p10 bra 	$L__BB2_20;
	setp.eq.s32 	%p11, %r25, 1;
	@%p11 bra 	$L__BB2_18;
	add.s32 	%r106, %r131, %r2;
	shl.b32 	%r107, %r106, 2;
	add.s32 	%r109, %r55, %r107;
	ld.shared.u32 	%r110, [%r109];
	mul.wide.u32 	%rd17, %r131, 4;
	mov.u64 	%rd18, M;
	add.s64 	%rd19, %rd18, %rd17;
	ld.const.u32 	%r111, [%rd19];
	mad.lo.s32 	%r112, %r111, %r110, %r136;
	ld.shared.u32 	%r113, [%r109+4];
	ld.const.u32 	%r114, [%rd19+4];
	mad.lo.s32 	%r136, %r114, %r113, %r112;
	add.s32 	%r131, %r131, 2;
$L__BB2_18:
	and.b32  	%r115, %r38, 1;
	setp.eq.b32 	%p12, %r115, 1;
	not.pred 	%p13, %p12;
	@%p13 bra 	$L__BB2_20;
	add.s32 	%r116, %r131, %r2;
	shl.b32 	%r117, %r116, 2;
	add.s32 	%r119, %r55, %r117;
	ld.shared.u32 	%r120, [%r119];
	mul.wide.u32 	%rd20, %r131, 4;
	mov.u64 	%rd21, M;
	add.s64 	%rd22, %rd21, %rd20;
	ld.const.u32 	%r121, [%rd22];
	mad.lo.s32 	%r136, %r121, %r120, %r136;
$L__BB2_20:
	cvta.to.global.u64 	%rd23, %rd4;
	mul.wide.s32 	%rd24, %r3, 4;
	add.s64 	%rd25, %rd23, %rd24;
	st.global.u32 	[%rd25], %r136;
	ret;

}


// ===== COMPILED SASS (sm_100) =====

	.target	sm_100

	.elftype	@"ET_EXEC"


//--------------------- .note.nv.tkinfo           --------------------------
	.section	.note.nv.tkinfo,"",@"SHT_NOTE"
	.sectionflags	@"SHF_NOTE_NV_TKINFO"
	.tkinfo
        /*0018*/ 	.word	0x00000002
        /*0030*/ 	.string	""
        /*0030*/ 	.string	"ptxas"
        /*0030*/ 	.string	"Cuda compilation tools, release 13.0, V13.0.88"
        /*0030*/ 	.string	"Build cuda_13.0.r13.0/compiler.36424714_0"
        /*0030*/ 	.string	"-arch sm_100 -m 64 "



//--------------------- .note.nv.cuinfo           --------------------------
	.section	.note.nv.cuinfo,"",@"SHT_NOTE"
	.sectionflags	@"SHF_NOTE_NV_CUINFO"
        /*0018*/ 	.short	0x0002
        /*001a*/ 	.short	0x0064
        /*001c*/ 	.short	0x0082
	.zero		2


//--------------------- .nv.info                  --------------------------
	.section	.nv.info,"",@"SHT_CUDA_INFO"
	.align	4


	//----- nvinfo : EIATTR_REGCOUNT
	.align		4
        /*0000*/ 	.byte	0x04, 0x2f
        /*0002*/ 	.short	(.L_2 - .L_1)
	.align		4
.L_1:
        /*0004*/ 	.word	index@(_Z17convolution_basicPiS_S_ii)
        /*0008*/ 	.word	0x00000020


	//----- nvinfo : EIATTR_FRAME_SIZE
	.align		4
.L_2:
        /*000c*/ 	.byte	0x04, 0x11
        /*000e*/ 	.short	(.L_4 - .L_3)
	.align		4
.L_3:
        /*0010*/ 	.word	index@(_Z17convolution_basicPiS_S_ii)
        /*0014*/ 	.word	0x00000000


	//----- nvinfo : EIATTR_REGCOUNT
	.align		4
.L_4:
        /*0018*/ 	.byte	0x04, 0x2f
        /*001a*/ 	.short	(.L_6 - .L_5)
	.align		4
.L_5:
        /*001c*/ 	.word	index@(_Z20convolution_constantPiS_ii)
        /*0020*/ 	.word	0x00000020


	//----- nvinfo : EIATTR_FRAME_SIZE
	.align		4
.L_6:
        /*0024*/ 	.byte	0x04, 0x11
        /*0026*/ 	.short	(.L_8 - .L_7)
	.align		4
.L_7:
        /*0028*/ 	.word	index@(_Z20convolution_constantPiS_ii)
        /*002c*/ 	.word	0x00000000


	//----- nvinfo : EIATTR_REGCOUNT
	.align		4
.L_8:
        /*0030*/ 	.byte	0x04, 0x2f
        /*0032*/ 	.short	(.L_10 - .L_9)
	.align		4
.L_9:
        /*0034*/ 	.word	index@(_Z18convolution_sharedPiS_ii)
        /*0038*/ 	.word	0x00000018


	//----- nvinfo : EIATTR_FRAME_SIZE
	.align		4
.L_10:
        /*003c*/ 	.byte	0x04, 0x11
        /*003e*/ 	.short	(.L_12 - .L_11)
	.align		4
.L_11:
        /*0040*/ 	.word	index@(_Z18convolution_sharedPiS_ii)
        /*0044*/ 	.word	0x00000000


	//----- nvinfo : EIATTR_MIN_STACK_SIZE
	.align		4
.L_12:
        /*0048*/ 	.byte	0x04, 0x12
        /*004a*/ 	.short	(.L_14 - .L_13)
	.align		4
.L_13:
        /*004c*/ 	.word	index@(_Z18convolution_sharedPiS_ii)
        /*0050*/ 	.word	0x00000000


	//----- nvinfo : EIATTR_MIN_STACK_SIZE
	.align		4
.L_14:
        /*0054*/ 	.byte	0x04, 0x12
        /*0056*/ 	.short	(.L_16 - .L_15)
	.align		4
.L_15:
        /*0058*/ 	.word	index@(_Z20convolution_constantPiS_ii)
        /*005c*/ 	.word	0x00000000


	//----- nvinfo : EIATTR_MIN_STACK_SIZE
	.align		4
.L_16:
        /*0060*/ 	.byte	0x04, 0x12
        /*0062*/ 	.short	(.L_18 - .L_17)
	.align		4
.L_17:
        /*0064*/ 	.word	index@(_Z17convolution_basicPiS_S_ii)
        /*0068*/ 	.word	0x00000000
.L_18:


//--------------------- .nv.compat                --------------------------
	.section	.nv.compat,"",@"SHT_CUDA_COMPAT_INFO"
	.align	4
        /*0000*/ 	.byte	0x02, 0x09, 0x00, 0x00, 0x02, 0x02, 0x01, 0x00, 0x02, 0x05, 0x05, 0x00, 0x03, 0x07, 0x01, 0x01
        /*0010*/ 	.byte	0x02, 0x03, 0x00, 0x00, 0x02, 0x06, 0x01, 0x00, 0x04, 0x0b, 0x08, 0x00, 0x09, 0x00, 0x00, 0x00
        /*0020*/ 	.byte	0x00, 0x00, 0x00, 0x00


//--------------------- .nv.info._Z18convolution_sharedPiS_ii --------------------------
	.section	.nv.info._Z18convolution_sharedPiS_ii,"",@"SHT_CUDA_INFO"
	.sectionflags	@""
	.align	4


	//----- nvinfo : EIATTR_CUDA_API_VERSION
	.align		4
        /*0000*/ 	.byte	0x04, 0x37
        /*0002*/ 	.short	(.L_20 - .L_19)
.L_19:
        /*0004*/ 	.word	0x00000082


	//----- nvinfo : EIATTR_KPARAM_INFO
	.align		4
.L_20:
        /*0008*/ 	.byte	0x04, 0x17
        /*000a*/ 	.short	(.L_22 - .L_21)
.L_21:
        /*000c*/ 	.word	0x00000000
        /*0010*/ 	.short	0x0003
        /*0012*/ 	.short	0x0014
        /*0014*/ 	.byte	0x00, 0xf0, 0x11, 0x00


	//----- nvinfo : EIATTR_KPARAM_INFO
	.align		4
.L_22:
        /*0018*/ 	.byte	0x04, 0x17
        /*001a*/ 	.short	(.L_24 - .L_23)
.L_23:
        /*001c*/ 	.word	0x00000000
        /*0020*/ 	.short	0x0002
        /*0022*/ 	.short	0x0010
        /*0024*/ 	.byte	0x00, 0xf0, 0x11, 0x00


	//----- nvinfo : EIATTR_KPARAM_INFO
	.align		4
.L_24:
        /*0028*/ 	.byte	0x04, 0x17
        /*002a*/ 	.short	(.L_26 - .L_25)
.L_25:
        /*002c*/ 	.word	0x00000000
        /*0030*/ 	.short	0x0001
        /*0032*/ 	.short	0x0008
        /*0034*/ 	.byte	0x00, 0xf5, 0x21, 0x00


	//----- nvinfo : EIATTR_KPARAM_INFO
	.align		4
.L_26:
        /*0038*/ 	.byte	0x04, 0x17
        /*003a*/ 	.short	(.L_28 - .L_27)
.L_27:
        /*003c*/ 	.word	0x00000000
        /*0040*/ 	.short	0x0000
        /*0042*/ 	.short	0x0000
        /*0044*/ 	.byte	0x00, 0xf5, 0x21, 0x00


	//----- nvinfo : EIATTR_SPARSE_MMA_MASK
	.align		4
.L_28:
        /*0048*/ 	.byte	0x03, 0x50
        /*004a*/ 	.short	0x0000


	//----- nvinfo : EIATTR_MAXREG_COUNT
	.align		4
        /*004c*/ 	.byte	0x03, 0x1b
        /*004e*/ 	.short	0x00ff


	//----- nvinfo : EIATTR_NUM_BARRIERS
	.align		4
        /*0050*/ 	.byte	0x02, 0x4c
        /*0052*/ 	.byte	0x01
	.zero		1


	//----- nvinfo : EIATTR_MERCURY_ISA_VERSION
	.align		4
        /*0054*/ 	.byte	0x03, 0x5f
        /*0056*/ 	.short	0x0101


	//----- nvinfo : EIATTR_VRC_CTA_INIT_COUNT
	.align		4
        /*0058*/ 	.byte	0x02, 0x4a
	.zero		1
	.zero		1


	//----- nvinfo : EIATTR_EXIT_INSTR_OFFSETS
	.align		4
        /*005c*/ 	.byte	0x04, 0x1c
        /*005e*/ 	.short	(.L_30 - .L_29)


	//   ....[0]....
.L_29:
        /*0060*/ 	.word	0x00000860


	//----- nvinfo : EIATTR_CRS_STACK_SIZE
	.align		4
.L_30:
        /*0064*/ 	.byte	0x04, 0x1e
        /*0066*/ 	.short	(.L_32 - .L_31)
.L_31:
        /*0068*/ 	.word	0x00000000


	//----- nvinfo : EIATTR_CBANK_PARAM_SIZE
	.align		4
.L_32:
        /*006c*/ 	.byte	0x03, 0x19
        /*006e*/ 	.short	0x0018


	//----- nvinfo : EIATTR_PARAM_CBANK
	.align		4
        /*0070*/ 	.byte	0x04, 0x0a
        /*0072*/ 	.short	(.L_34 - .L_33)
	.align		4
.L_33:
        /*0074*/ 	.word	index@(.nv.constant0._Z18convolution_sharedPiS_ii)
        /*0078*/ 	.short	0x0380
        /*007a*/ 	.short	0x0018


	//----- nvinfo : EIATTR_SW_WAR
	.align		4
.L_34:
        /*007c*/ 	.byte	0x04, 0x36
        /*007e*/ 	.short	(.L_36 - .L_35)
.L_35:
        /*0080*/ 	.word	0x00000008
.L_36:


//--------------------- .nv.info._Z20convolution_constantPiS_ii --------------------------
	.section	.nv.info._Z20convolution_constantPiS_ii,"",@"SHT_CUDA_INFO"
	.sectionflags	@""
	.align	4


	//----- nvinfo : EIATTR_CUDA_API_VERSION
	.align		4
        /*0000*/ 	.byte	0x04, 0x37
        /*0002*/ 	.short	(.L_38 - .L_37)
.L_37:
        /*0004*/ 	.word	0x00000082


	//----- nvinfo : EIATTR_KPARAM_INFO
	.align		4
.L_38:
        /*0008*/ 	.byte	0x04, 0x17
        /*000a*/ 	.short	(.L_40 - .L_39)
.L_39:
        /*000c*/ 	.word	0x00000000
        /*0010*/ 	.short	0x0003
        /*0012*/ 	.short	0x0014
        /*0014*/ 	.byte	0x00, 0xf0, 0x11, 0x00


	//----- nvinfo : EIATTR_KPARAM_INFO
	.align		4
.L_40:
        /*0018*/ 	.byte	0x04, 0x17
        /*001a*/ 	.short	(.L_42 - .L_41)
.L_41:
        /*001c*/ 	.word	0x00000000
        /*0020*/ 	.short	0x0002
        /*0022*/ 	.short	0x0010
        /*0024*/ 	.byte	0x00, 0xf0, 0x11, 0x00


	//----- nvinfo : EIATTR_KPARAM_INFO
	.align		4
.L_42:
        /*0028*/ 	.byte	0x04, 0x17
        /*002a*/ 	.short	(.L_44 - .L_43)
.L_43:
        /*002c*/ 	.word	0x00000000
        /*0030*/ 	.short	0x0001
        /*0032*/ 	.short	0x0008
        /*0034*/ 	.byte	0x00, 0xf5, 0x21, 0x00


	//----- nvinfo : EIATTR_KPARAM_INFO
	.align		4
.L_44:
        /*0038*/ 	.byte	0x04, 0x17
        /*003a*/ 	.short	(.L_46 - .L_45)
.L_45:
        /*003c*/ 	.word	0x00000000
        /*0040*/ 	.short	0x0000
        /*0042*/ 	.short	0x0000
        /*0044*/ 	.byte	0x00, 0xf5, 0x21, 0x00


	//----- nvinfo : EIATTR_SPARSE_MMA_MASK
	.align		4
.L_46:
        /*0048*/ 	.byte	0x03, 0x50
        /*004a*/ 	.short	0x0000


	//----- nvinfo : EIATTR_MAXREG_COUNT
	.align		4
        /*004c*/ 	.byte	0x03, 0x1b
        /*004e*/ 	.short	0x00ff


	//----- nvinfo : EIATTR_MERCURY_ISA_VERSION
	.align		4
        /*0050*/ 	.byte	0x03, 0x5f
        /*0052*/ 	.short	0x0101


	//----- nvinfo : EIATTR_VRC_CTA_INIT_COUNT
	.align		4
        /*0054*/ 	.byte	0x02, 0x4a
	.zero		1
	.zero		1


	//----- nvinfo : EIATTR_EXIT_INSTR_OFFSETS
	.align		4
        /*0058*/ 	.byte	0x04, 0x1c
        /*005a*/ 	.short	(.L_48 - .L_47)


	//   ....[0]....
.L_47:
        /*005c*/ 	.word	0x00000ae0


	//----- nvinfo : EIATTR_CRS_STACK_SIZE
	.align		4
.L_48:
        /*0060*/ 	.byte	0x04, 0x1e
        /*0062*/ 	.short	(.L_50 - .L_49)
.L_49:
        /*0064*/ 	.word	0x00000000


	//----- nvinfo : EIATTR_CBANK_PARAM_SIZE
	.align		4
.L_50:
        /*0068*/ 	.byte	0x03, 0x19
        /*006a*/ 	.short	0x0018


	//----- nvinfo : EIATTR_PARAM_CBANK
	.align		4
        /*006c*/ 	.byte	0x04, 0x0a
        /*006e*/ 	.short	(.L_52 - .L_51)
	.align		4
.L_51:
        /*0070*/ 	.word	index@(.nv.constant0._Z20convolution_constantPiS_ii)
        /*0074*/ 	.short	0x0380
        /*0076*/ 	.short	0x0018


	//----- nvinfo : EIATTR_SW_WAR
	.align		4
.L_52:
        /*0078*/ 	.byte	0x04, 0x36
        /*007a*/ 	.short	(.L_54 - .L_53)
.L_53:
        /*007c*/ 	.word	0x00000008
.L_54:


//--------------------- .nv.info._Z17convolution_basicPiS_S_ii --------------------------
	.section	.nv.info._Z17convolution_basicPiS_S_ii,"",@"SHT_CUDA_INFO"
	.sectionflags	@""
	.align	4


	//----- nvinfo : EIATTR_CUDA_API_VERSION
	.align		4
        /*0000*/ 	.byte	0x04, 0x37
        /*0002*/ 	.short	(.L_56 - .L_55)
.L_55:
        /*0004*/ 	.word	0x00000082


	//----- nvinfo : EIATTR_KPARAM_INFO
	.align		4
.L_56:
        /*0008*/ 	.byte	0x04, 0x17
        /*000a*/ 	.short	(.L_58 - .L_57)
.L_57:
        /*000c*/ 	.word	0x00000000
        /*0010*/ 	.short	0x0004
        /*0012*/ 	.short	0x001c
        /*0014*/ 	.byte	0x00, 0xf0, 0x11, 0x00


	//----- nvinfo : EIATTR_KPARAM_INFO
	.align		4
.L_58:
        /*0018*/ 	.byte	0x04, 0x17
        /*001a*/ 	.short	(.L_60 - .L_59)
.L_59:
        /*001c*/ 	.word	0x00000000
        /*0020*/ 	.short	0x0003
        /*0022*/ 	.short	0x0018
        /*0024*/ 	.byte	0x00, 0xf0, 0x11, 0x00


	//----- nvinfo : EIATTR_KPARAM_INFO
	.align		4
.L_60:
        /*0028*/ 	.byte	0x04, 0x17
        /*002a*/ 	.short	(.L_62 - .L_61)
.L_61:
        /*002c*/ 	.word	0x00000000
        /*0030*/ 	.short	0x0002
        /*0032*/ 	.short	0x0010
        /*0034*/ 	.byte	0x00, 0xf5, 0x21, 0x00


	//----- nvinfo : EIATTR_KPARAM_INFO
	.align		4
.L_62:
        /*0038*/ 	.byte	0x04, 0x17
        /*003a*/ 	.short	(.L_64 - .L_63)
.L_63:
        /*003c*/ 	.word	0x00000000
        /*0040*/ 	.short	0x0001
        /*0042*/ 	.short	0x0008
        /*0044*/ 	.byte	0x00, 0xf5, 0x21, 0x00


	//----- nvinfo : EIATTR_KPARAM_INFO
	.align		4
.L_64:
        /*0048*/ 	.byte	0x04, 0x17
        /*004a*/ 	.short	(.L_66 - .L_65)
.L_65:
        /*004c*/ 	.word	0x00000000
        /*0050*/ 	.short	0x0000
        /*0052*/ 	.short	0x0000
        /*0054*/ 	.byte	0x00, 0xf5, 0x21, 0x00


	//----- nvinfo : EIATTR_SPARSE_MMA_MASK
	.align		4
.L_66:
        /*0058*/ 	.byte	0x03, 0x50
        /*005a*/ 	.short	0x0000


	//----- nvinfo : EIATTR_MAXREG_COUNT
	.align		4
        /*005c*/ 	.byte	0x03, 0x1b
        /*005e*/ 	.short	0x00ff


	//----- nvinfo : EIATTR_MERCURY_ISA_VERSION
	.align		4
        /*0060*/ 	.byte	0x03, 0x5f
        /*0062*/ 	.short	0x0101


	//----- nvinfo : EIATTR_VRC_CTA_INIT_COUNT
	.align		4
        /*0064*/ 	.byte	0x02, 0x4a
	.zero		1
	.zero		1


	//----- nvinfo : EIATTR_EXIT_INSTR_OFFSETS
	.align		4
        /*0068*/ 	.byte	0x04, 0x1c
        /*006a*/ 	.short	(.L_68 - .L_67)


	//   ....[0]....
.L_67:
        /*006c*/ 	.word	0x00000b20


	//----- nvinfo : EIATTR_CRS_STACK_SIZE
	.align		4
.L_68:
        /*0070*/ 	.byte	0x04, 0x1e
        /*0072*/ 	.short	(.L_70 - .L_69)
.L_69:
        /*0074*/ 	.word	0x00000000


	//----- nvinfo : EIATTR_CBANK_PARAM_SIZE
	.align		4
.L_70:
        /*0078*/ 	.byte	0x03, 0x19
        /*007a*/ 	.short	0x0020


	//----- nvinfo : EIATTR_PARAM_CBANK
	.align		4
        /*007c*/ 	.byte	0x04, 0x0a
        /*007e*/ 	.short	(.L_72 - .L_71)
	.align		4
.L_71:
        /*0080*/ 	.word	index@(.nv.constant0._Z17convolution_basicPiS_S_ii)
        /*0084*/ 	.short	0x0380
        /*0086*/ 	.short	0x0020


	//----- nvinfo : EIATTR_SW_WAR
	.align		4
.L_72:
        /*0088*/ 	.byte	0x04, 0x36
        /*008a*/ 	.short	(.L_74 - .L_73)
.L_73:
        /*008c*/ 	.word	0x00000008
.L_74:


//--------------------- .nv.callgraph             --------------------------
	.section	.nv.callgraph,"",@"SHT_CUDA_CALLGRAPH"
	.align	4
	.sectionentsize	8
	.align		4
        /*0000*/ 	.word	0x00000000
	.align		4
        /*0004*/ 	.word	0xffffffff
	.align		4
        /*0008*/ 	.word	0x00000000
	.align		4
        /*000c*/ 	.word	0xfffffffe
	.align		4
        /*0010*/ 	.word	0x00000000
	.align		4
        /*0014*/ 	.word	0xfffffffd
	.align		4
        /*0018*/ 	.word	0x00000000
	.align		4
        /*001c*/ 	.word	0xfffffffc


//--------------------- .nv.constant3             --------------------------
	.section	.nv.constant3,"a",@progbits
	.align	4
.nv.constant3:
	.type		M,@object
	.size		M,(.L_0 - M)
M:
	.zero		20
.L_0:


//--------------------- .text._Z18convolution_sharedPiS_ii --------------------------
	.section	.text._Z18convolution_sharedPiS_ii,"ax",@progbits
	.align	128
        .global         _Z18convolution_sharedPiS_ii
        .type           _Z18convolution_sharedPiS_ii,@function
        .size           _Z18convolution_sharedPiS_ii,(.L_x_26 - _Z18convolution_sharedPiS_ii)
        .other          _Z18convolution_sharedPiS_ii,@"STO_CUDA_ENTRY STV_DEFAULT"
_Z18convolution_sharedPiS_ii:
.text._Z18convolution_sharedPiS_ii:
[----:B------:R-:W-:Y:S01]  /*0000*/  LDC R1, c[0x0][0x37c] ;  /* 0x0000df00ff017b82 */ /* 0x000fe20000000800 */
[----:B------:R-:W0:Y:S07]  /*0010*/  S2R R0, SR_TID.X ;  /* 0x0000000000007919 */ /* 0x000e2e0000002100 */
[----:B------:R-:W0:Y:S01]  /*0020*/  S2UR UR6, SR_CTAID.X ;  /* 0x00000000000679c3 */ /* 0x000e220000002500 */
[----:B------:R-:W1:Y:S07]  /*0030*/  LDCU.64 UR12, c[0x0][0x358] ;  /* 0x00006b00ff0c77ac */ /* 0x000e6e0008000a00 */
[----:B------:R-:W0:Y:S08]  /*0040*/  LDC R14, c[0x0][0x360] ;  /* 0x0000d800ff0e7b82 */ /* 0x000e300000000800 */
[----:B------:R-:W2:Y:S08]  /*0050*/  LDC.64 R2, c[0x0][0x380] ;  /* 0x0000e000ff027b82 */ /* 0x000eb00000000a00 */
[----:B------:R-:W3:Y:S01]  /*0060*/  LDC R4, c[0x0][0x390] ;  /* 0x0000e400ff047b82 */ /* 0x000ee20000000800 */
[----:B0-----:R-:W-:-:S04]  /*0070*/  IMAD R5, R14, UR6, R0 ;  /* 0x000000060e057c24 */ /* 0x001fc8000f8e0200 */
[----:B--2---:R-:W-:-:S05]  /*0080*/  IMAD.WIDE.U32 R6, R5, 0x4, R2 ;  /* 0x0000000405067825 */ /* 0x004fca00078e0002 */
[----:B-1----:R0:W5:Y:S01]  /*0090*/  LDG.E R12, desc[UR12][R6.64] ;  /* 0x0000000c060c7981 */ /* 0x002162000c1e1900 */
[----:B------:R-:W-:Y:S01]  /*00a0*/  BSSY.RECONVERGENT B0, `(.L_x_0) ;  /* 0x0000013000007945 */ /* 0x000fe20003800200 */
[----:B---3--:R-:W-:-:S04]  /*00b0*/  LEA.HI R8, R4, R4, RZ, 0x1 ;  /* 0x0000000404087211 */ /* 0x008fc800078f08ff */
[----:B------:R-:W-:-:S05]  /*00c0*/  SHF.R.S32.HI R9, RZ, 0x1, R8 ;  /* 0x00000001ff097819 */ /* 0x000fca0000011408 */
[----:B------:R-:W-:-:S05]  /*00d0*/  IMAD.IADD R11, R14, 0x1, -R9 ;  /* 0x000000010e0b7824 */ /* 0x000fca00078e0a09 */
[----:B------:R-:W-:-:S13]  /*00e0*/  ISETP.GE.U32.AND P0, PT, R0, R11, PT ;  /* 0x0000000b0000720c */ /* 0x000fda0003f06070 */
[----:B0-----:R-:W-:Y:S05]  /*00f0*/  @!P0 BRA `(.L_x_1) ;  /* 0x0000000000348947 */ /* 0x001fea0003800000 */
[----:B------:R-:W-:Y:S02]  /*0100*/  IMAD R7, R14, UR6, -R14 ;  /* 0x000000060e077c24 */ /* 0x000fe4000f8e0a0e */
[----:B------:R-:W-:Y:S02]  /*0110*/  HFMA2 R8, -RZ, RZ, 0, 0 ;  /* 0x00000000ff087431 */ /* 0x000fe400000001ff */
[----:B------:R-:W-:-:S05]  /*0120*/  IMAD.IADD R11, R7, 0x1, R0 ;  /* 0x00000001070b7824 */ /* 0x000fca00078e0200 */
[----:B------:R-:W-:-:S13]  /*0130*/  ISETP.GE.AND P0, PT, R11, RZ, PT ;  /* 0x000000ff0b00720c */ /* 0x000fda0003f06270 */
[----:B------:R-:W0:Y:S02]  /*0140*/  @P0 LDC.64 R6, c[0x0][0x380] ;  /* 0x0000e000ff060b82 */ /* 0x000e240000000a00 */
[----:B0-----:R-:W-:-:S05]  /*0150*/  @P0 IMAD.WIDE.U32 R6, R11, 0x4, R6 ;  /* 0x000000040b060825 */ /* 0x001fca00078e0006 */
[----:B------:R-:W2:Y:S01]  /*0160*/  @P0 LDG.E R8, desc[UR12][R6.64] ;  /* 0x0000000c06080981 */ /* 0x000ea2000c1e1900 */
[----:B------:R-:W0:Y:S01]  /*0170*/  S2UR UR5, SR_CgaCtaId ;  /* 0x00000000000579c3 */ /* 0x000e220000008800 */
[----:B------:R-:W-:Y:S01]  /*0180*/  UMOV UR4, 0x400 ;  /* 0x0000040000047882 */ /* 0x000fe20000000000 */
[----:B------:R-:W-:Y:S01]  /*0190*/  IADD3 R10, PT, PT, R9, R0, -R14 ;  /* 0x00000000090a7210 */ /* 0x000fe20007ffe80e */
[----:B0-----:R-:W-:-:S06]  /*01a0*/  ULEA UR4, UR5, UR4, 0x18 ;  /* 0x0000000405047291 */ /* 0x001fcc000f8ec0ff */
[----:B------:R-:W-:-:S05]  /*01b0*/  LEA R11, R10, UR4, 0x2 ;  /* 0x000000040a0b7c11 */ /* 0x000fca000f8e10ff */
[----:B--2---:R0:W-:Y:S02]  /*01c0*/  STS [R11], R8 ;  /* 0x000000080b007388 */ /* 0x0041e40000000800 */
.L_x_1:
[----:B------:R-:W-:Y:S05]  /*01d0*/  BSYNC.RECONVERGENT B0 ;  /* 0x0000000000007941 */ /* 0x000fea0003800200 */
.L_x_0:
[----:B------:R-:W1:Y:S01]  /*01e0*/  S2UR UR5, SR_CgaCtaId ;  /* 0x00000000000579c3 */ /* 0x000e620000008800 */
[----:B------:R-:W-:Y:S01]  /*01f0*/  UMOV UR4, 0x400 ;  /* 0x0000040000047882 */ /* 0x000fe20000000000 */
[----:B------:R-:W-:Y:S01]  /*0200*/  IMAD.IADD R6, R9, 0x1, R0 ;  /* 0x0000000109067824 */ /* 0x000fe200078e0200 */
[----:B------:R-:W-:Y:S01]  /*0210*/  ISETP.GE.U32.AND P0, PT, R0, R9, PT ;  /* 0x000000090000720c */ /* 0x000fe20003f06070 */
[----:B------:R-:W-:Y:S01]  /*0220*/  BSSY.RECONVERGENT B0, `(.L_x_2) ;  /* 0x0000010000007945 */ /* 0x000fe20003800200 */
[----:B-1----:R-:W-:-:S06]  /*0230*/  ULEA UR4, UR5, UR4, 0x18 ;  /* 0x0000000405047291 */ /* 0x002fcc000f8ec0ff */
[----:B------:R-:W-:-:S05]  /*0240*/  LEA R7, R6, UR4, 0x2 ;  /* 0x0000000406077c11 */ /* 0x000fca000f8e10ff */
[----:B-----5:R1:W-:Y:S01]  /*0250*/  STS [R7], R12 ;  /* 0x0000000c07007388 */ /* 0x0203e20000000800 */
[----:B------:R-:W-:Y:S05]  /*0260*/  @P0 BRA `(.L_x_3) ;  /* 0x00000000002c0947 */ /* 0x000fea0003800000 */
[----:B------:R-:W2:Y:S01]  /*0270*/  LDCU UR5, c[0x0][0x394] ;  /* 0x00007280ff0577ac */ /* 0x000ea20008000800 */
[----:B------:R-:W-:Y:S01]  /*0280*/  IADD3 R9, PT, PT, R5, R14, RZ ;  /* 0x0000000e05097210 */ /* 0x000fe20007ffe0ff */
[----:B------:R-:W-:Y:S01]  /*0290*/  BSSY.RECONVERGENT B1, `(.L_x_4) ;  /* 0x0000007000017945 */ /* 0x000fe20003800200 */
[----:B-1----:R-:W-:Y:S01]  /*02a0*/  IMAD R7, R14, 0x4, R7 ;  /* 0x000000040e077824 */ /* 0x002fe200078e0207 */
[----:B------:R-:W-:Y:S02]  /*02b0*/  MOV R6, RZ ;  /* 0x000000ff00067202 */ /* 0x000fe40000000f00 */
[----:B--2---:R-:W-:-:S13]  /*02c0*/  ISETP.GE.AND P0, PT, R9, UR5, PT ;  /* 0x0000000509007c0c */ /* 0x004fda000bf06270 */
[----:B------:R-:W-:Y:S05]  /*02d0*/  @P0 BRA `(.L_x_5) ;  /* 0x0000000000080947 */ /* 0x000fea0003800000 */
[----:B------:R-:W-:-:S05]  /*02e0*/  IMAD.WIDE R2, R9, 0x4, R2 ;  /* 0x0000000409027825 */ /* 0x000fca00078e0202 */
[----:B------:R1:W5:Y:S02]  /*02f0*/  LDG.E R6, desc[UR12][R2.64] ;  /* 0x0000000c02067981 */ /* 0x000364000c1e1900 */
.L_x_5:
[----:B------:R-:W-:Y:S05]  /*0300*/  BSYNC.RECONVERGENT B1 ;  /* 0x0000000000017941 */ /* 0x000fea0003800200 */
.L_x_4:
[----:B-----5:R2:W-:Y:S02]  /*0310*/  STS [R7], R6 ;  /* 0x0000000607007388 */ /* 0x0205e40000000800 */
.L_x_3:
[----:B------:R-:W-:Y:S05]  /*0320*/  BSYNC.RECONVERGENT B0 ;  /* 0x0000000000007941 */ /* 0x000fea0003800200 */
.L_x_2:
[----:B------:R-:W-:Y:S01]  /*0330*/  BAR.SYNC.DEFER_BLOCKING 0x0 ;  /* 0x0000000000007b1d */ /* 0x000fe20000010000 */
[----:B------:R-:W-:Y:S01]  /*0340*/  ISETP.GE.AND P0, PT, R4, 0x1, PT ;  /* 0x000000010400780c */ /* 0x000fe20003f06270 */
[----:B-12---:R-:W-:-:S12]  /*0350*/  IMAD.MOV.U32 R7, RZ, RZ, RZ ;  /* 0x000000ffff077224 */ /* 0x006fd800078e00ff */
[----:B------:R-:W-:Y:S05]  /*0360*/  @!P0 BRA `(.L_x_6) ;  /* 0x0000000400308947 */ /* 0x000fea0003800000 */
[C---:B------:R-:W-:Y:S01]  /*0370*/  ISETP.GE.U32.AND P1, PT, R4.reuse, 0x8, PT ;  /* 0x000000080400780c */ /* 0x040fe20003f26070 */
[----:B------:R-:W-:Y:S01]  /*0380*/  HFMA2 R3, -RZ, RZ, 0, 0 ;  /* 0x00000000ff037431 */ /* 0x000fe200000001ff */
[----:B------:R-:W-:Y:S01]  /*0390*/  LOP3.LUT R10, R4, 0x7, RZ, 0xc0, !PT ;  /* 0x00000007040a7812 */ /* 0x000fe200078ec0ff */
[----:B------:R-:W-:-:S03]  /*03a0*/  IMAD.MOV.U32 R7, RZ, RZ, RZ ;  /* 0x000000ffff077224 */ /* 0x000fc600078e00ff */
[----:B------:R-:W-:-:S07]  /*03b0*/  ISETP.NE.AND P0, PT, R10, RZ, PT ;  /* 0x000000ff0a00720c */ /* 0x000fce0003f05270 */
[----:B------:R-:W-:Y:S06]  /*03c0*/  @!P1 BRA `(.L_x_7) ;  /* 0x00000000007c9947 */ /* 0x000fec0003800000 */
[----:B------:R-:W-:Y:S01]  /*03d0*/  LEA R2, R0, UR4, 0x2 ;  /* 0x0000000400027c11 */ /* 0x000fe2000f8e10ff */
[----:B------:R-:W-:Y:S01]  /*03e0*/  UMOV UR5, 0x10 ;  /* 0x0000001000057882 */ /* 0x000fe20000000000 */
[----:B------:R-:W-:Y:S02]  /*03f0*/  LOP3.LUT R3, R4, 0x7ffffff8, RZ, 0xc0, !PT ;  /* 0x7ffffff804037812 */ /* 0x000fe400078ec0ff */
[----:B------:R-:W-:Y:S01]  /*0400*/  MOV R7, RZ ;  /* 0x000000ff00077202 */ /* 0x000fe20000000f00 */
[----:B------:R-:W-:Y:S01]  /*0410*/  VIADD R6, R2, 0x10 ;  /* 0x0000001002067836 */ /* 0x000fe20000000000 */
[----:B------:R-:W-:-:S07]  /*0420*/  IADD3 R2, PT, PT, -R3, RZ, RZ ;  /* 0x000000ff03027210 */ /* 0x000fce0007ffe1ff */
.L_x_8:
[----:B0-----:R-:W0:Y:S01]  /*0430*/  LDS R8, [R6+-0x10] ;  /* 0xfffff00006087984 */ /* 0x001e220000000800 */
[----:B------:R-:W0:Y:S01]  /*0440*/  LDCU.64 UR6, c[0x3][UR5+-0x10] ;  /* 0x00fffe00050677ac */ /* 0x000e220008000a00 */
[----:B------:R-:W-:Y:S02]  /*0450*/  VIADD R2, R2, 0x8 ;  /* 0x0000000802027836 */ /* 0x000fe40000000000 */
[----:B------:R-:W1:Y:S01]  /*0460*/  LDS R9, [R6+-0xc] ;  /* 0xfffff40006097984 */ /* 0x000e620000000800 */
[----:B------:R-:W2:Y:S02]  /*0470*/  LDCU.64 UR8, c[0x3][UR5+-0x8] ;  /* 0x00ffff00050877ac */ /* 0x000ea40008000a00 */
[----:B------:R-:W-:Y:S01]  /*0480*/  ISETP.NE.AND P1, PT, R2, RZ, PT ;  /* 0x000000ff0200720c */ /* 0x000fe20003f25270 */
[----:B------:R-:W2:Y:S01]  /*0490*/  LDS R11, [R6+-0x8] ;  /* 0xfffff800060b7984 */ /* 0x000ea20000000800 */
[----:B------:R-:W3:Y:S03]  /*04a0*/  LDCU.64 UR10, c[0x3][UR5] ;  /* 0x00c00000050a77ac */ /* 0x000ee60008000a00 */
[----:B------:R-:W4:Y:S04]  /*04b0*/  LDS R13, [R6+-0x4] ;  /* 0xfffffc00060d7984 */ /* 0x000f280000000800 */
[----:B------:R-:W3:Y:S04]  /*04c0*/  LDS R15, [R6] ;  /* 0x00000000060f7984 */ /* 0x000ee80000000800 */
[----:B------:R-:W5:Y:S04]  /*04d0*/  LDS R17, [R6+0x4] ;  /* 0x0000040006117984 */ /* 0x000f680000000800 */
[----:B------:R-:W5:Y:S04]  /*04e0*/  LDS R19, [R6+0x8] ;  /* 0x0000080006137984 */ /* 0x000f680000000800 */
[----:B------:R0:W5:Y:S02]  /*04f0*/  LDS R21, [R6+0xc] ;  /* 0x00000c0006157984 */ /* 0x0001640000000800 */
[----:B0-----:R-:W-:Y:S01]  /*0500*/  IADD3 R6, PT, PT, R6, 0x20, RZ ;  /* 0x0000002006067810 */ /* 0x001fe20007ffe0ff */
[----:B------:R-:W-:-:S04]  /*0510*/  IMAD R8, R8, UR6, R7 ;  /* 0x0000000608087c24 */ /* 0x000fc8000f8e0207 */
[----:B-1----:R-:W-:Y:S01]  /*0520*/  IMAD R8, R9, UR7, R8 ;  /* 0x0000000709087c24 */ /* 0x002fe2000f8e0208 */
[----:B------:R-:W0:Y:S03]  /*0530*/  LDCU.64 UR6, c[0x3][UR5+0x8] ;  /* 0x00c00100050677ac */ /* 0x000e260008000a00 */
[----:B--2---:R-:W-:Y:S01]  /*0540*/  IMAD R8, R11, UR8, R8 ;  /* 0x000000080b087c24 */ /* 0x004fe2000f8e0208 */
[----:B------:R-:W-:-:S03]  /*0550*/  UIADD3 UR5, UPT, UPT, UR5, 0x20, URZ ;  /* 0x0000002005057890 */ /* 0x000fc6000fffe0ff */
[----:B----4-:R-:W-:-:S04]  /*0560*/  IMAD R8, R13, UR9, R8 ;  /* 0x000000090d087c24 */ /* 0x010fc8000f8e0208 */
[----:B---3--:R-:W-:-:S04]  /*0570*/  IMAD R8, R15, UR10, R8 ;  /* 0x0000000a0f087c24 */ /* 0x008fc8000f8e0208 */
[----:B-----5:R-:W-:-:S04]  /*0580*/  IMAD R8, R17, UR11, R8 ;  /* 0x0000000b11087c24 */ /* 0x020fc8000f8e0208 */
[----:B0-----:R-:W-:-:S04]  /*0590*/  IMAD R8, R19, UR6, R8 ;  /* 0x0000000613087c24 */ /* 0x001fc8000f8e0208 */
[----:B------:R-:W-:Y:S01]  /*05a0*/  IMAD R7, R21, UR7, R8 ;  /* 0x0000000715077c24 */ /* 0x000fe2000f8e0208 */
[----:B------:R-:W-:Y:S06]  /*05b0*/  @P1 BRA `(.L_x_8) ;  /* 0xfffffffc009c1947 */ /* 0x000fec000383ffff */
.L_x_7:
[----:B------:R-:W-:Y:S05]  /*05c0*/  @!P0 BRA `(.L_x_6) ;  /* 0x0000000000988947 */ /* 0x000fea0003800000 */
[----:B------:R-:W-:Y:S02]  /*05d0*/  ISETP.GE.U32.AND P0, PT, R10, 0x4, PT ;  /* 0x000000040a00780c */ /* 0x000fe40003f06070 */
[----:B------:R-:W-:-:S04]  /*05e0*/  LOP3.LUT R16, R4, 0x3, RZ, 0xc0, !PT ;  /* 0x0000000304107812 */ /* 0x000fc800078ec0ff */
[----:B------:R-:W-:-:S07]  /*05f0*/  ISETP.NE.AND P1, PT, R16, RZ, PT ;  /* 0x000000ff1000720c */ /* 0x000fce0003f25270 */
[----:B------:R-:W-:Y:S06]  /*0600*/  @!P0 BRA `(.L_x_9) ;  /* 0x0000000000388947 */ /* 0x000fec0003800000 */
[C---:B------:R-:W-:Y:S01]  /*0610*/  IMAD.IADD R2, R3.reuse, 0x1, R0 ;  /* 0x0000000103027824 */ /* 0x040fe200078e0200 */
[C---:B------:R-:W-:Y:S01]  /*0620*/  SHF.L.U32 R10, R3.reuse, 0x2, RZ ;  /* 0x00000002030a7819 */ /* 0x040fe200000006ff */
[----:B------:R-:W-:-:S03]  /*0630*/  VIADD R3, R3, 0x4 ;  /* 0x0000000403037836 */ /* 0x000fc60000000000 */
[----:B------:R-:W-:Y:S01]  /*0640*/  LEA R2, R2, UR4, 0x2 ;  /* 0x0000000402027c11 */ /* 0x000fe2000f8e10ff */
[----:B------:R-:W1:Y:S04]  /*0650*/  LDC.64 R12, c[0x3][R10] ;  /* 0x00c000000a0c7b82 */ /* 0x000e680000000a00 */
[----:B------:R-:W1:Y:S04]  /*0660*/  LDS R6, [R2] ;  /* 0x0000000002067984 */ /* 0x000e680000000800 */
[----:B0-----:R-:W0:Y:S01]  /*0670*/  LDS R11, [R2+0x4] ;  /* 0x00000400020b7984 */ /* 0x001e220000000800 */
[----:B------:R-:W2:Y:S03]  /*0680*/  LDC.64 R8, c[0x3][R10+0x8] ;  /* 0x00c002000a087b82 */ /* 0x000ea60000000a00 */
[----:B------:R-:W2:Y:S04]  /*0690*/  LDS R14, [R2+0x8] ;  /* 0x00000800020e7984 */ /* 0x000ea80000000800 */
[----:B------:R-:W3:Y:S01]  /*06a0*/  LDS R15, [R2+0xc] ;  /* 0x00000c00020f7984 */ /* 0x000ee20000000800 */
[----:B-1----:R-:W-:-:S04]  /*06b0*/  IMAD R6, R6, R12, R7 ;  /* 0x0000000c06067224 */ /* 0x002fc800078e0207 */
[----:B0-----:R-:W-:-:S04]  /*06c0*/  IMAD R11, R11, R13, R6 ;  /* 0x0000000d0b0b7224 */ /* 0x001fc800078e0206 */
[----:B--2---:R-:W-:-:S04]  /*06d0*/  IMAD R8, R14, R8, R11 ;  /* 0x000000080e087224 */ /* 0x004fc800078e020b */
[----:B---3--:R-:W-:-:S07]  /*06e0*/  IMAD R7, R15, R9, R8 ;  /* 0x000000090f077224 */ /* 0x008fce00078e0208 */
.L_x_9:
[----:B------:R-:W-:Y:S05]  /*06f0*/  @!P1 BRA `(.L_x_6) ;  /* 0x00000000004c9947 */ /* 0x000fea0003800000 */
[----:B------:R-:W-:Y:S02]  /*0700*/  ISETP.NE.AND P0, PT, R16, 0x1, PT ;  /* 0x000000011000780c */ /* 0x000fe40003f05270 */
[----:B------:R-:W-:-:S04]  /*0710*/  LOP3.LUT R4, R4, 0x1, RZ, 0xc0, !PT ;  /* 0x0000000104047812 */ /* 0x000fc800078ec0ff */
[----:B------:R-:W-:-:S07]  /*0720*/  ISETP.NE.U32.AND P1, PT, R4, 0x1, PT ;  /* 0x000000010400780c */ /* 0x000fce0003f25070 */
[----:B------:R-:W-:Y:S06]  /*0730*/  @!P0 BRA `(.L_x_10) ;  /* 0x0000000000248947 */ /* 0x000fec0003800000 */
[C---:B------:R-:W-:Y:S01]  /*0740*/  IADD3 R2, PT, PT, R3.reuse, R0, RZ ;  /* 0x0000000003027210 */ /* 0x040fe20007ffe0ff */
[C---:B------:R-:W-:Y:S01]  /*0750*/  IMAD.SHL.U32 R6, R3.reuse, 0x4, RZ ;  /* 0x0000000403067824 */ /* 0x040fe200078e00ff */
[----:B------:R-:W-:Y:S02]  /*0760*/  IADD3 R3, PT, PT, R3, 0x2, RZ ;  /* 0x0000000203037810 */ /* 0x000fe40007ffe0ff */
[----:B------:R-:W-:Y:S01]  /*0770*/  LEA R2, R2, UR4, 0x2 ;  /* 0x0000000402027c11 */ /* 0x000fe2000f8e10ff */
[----:B0-----:R-:W0:Y:S04]  /*0780*/  LDC.64 R8, c[0x3][R6] ;  /* 0x00c0000006087b82 */ /* 0x001e280000000a00 */
[----:B------:R-:W0:Y:S04]  /*0790*/  LDS R4, [R2] ;  /* 0x0000000002047984 */ /* 0x000e280000000800 */
[----:B------:R-:W1:Y:S01]  /*07a0*/  LDS R10, [R2+0x4] ;  /* 0x00000400020a7984 */ /* 0x000e620000000800 */
[----:B0-----:R-:W-:-:S04]  /*07b0*/  IMAD R4, R4, R8, R7 ;  /* 0x0000000804047224 */ /* 0x001fc800078e0207 */
[----:B-1----:R-:W-:-:S07]  /*07c0*/  IMAD R7, R10, R9, R4 ;  /* 0x000000090a077224 */ /* 0x002fce00078e0204 */
.L_x_10:
[----:B------:R-:W-:Y:S01]  /*07d0*/  @!P1 IMAD.IADD R0, R0, 0x1, R3 ;  /* 0x0000000100009824 */ /* 0x000fe200078e0203 */
[----:B------:R-:W-:-:S04]  /*07e0*/  @!P1 SHF.L.U32 R3, R3, 0x2, RZ ;  /* 0x0000000203039819 */ /* 0x000fc800000006ff */
[----:B------:R-:W-:Y:S02]  /*07f0*/  @!P1 LEA R0, R0, UR4, 0x2 ;  /* 0x0000000400009c11 */ /* 0x000fe4000f8e10ff */
[----:B------:R-:W1:Y:S04]  /*0800*/  @!P1 LDC R3, c[0x3][R3] ;  /* 0x00c0000003039b82 */ /* 0x000e680000000800 */
[----:B------:R-:W1:Y:S02]  /*0810*/  @!P1 LDS R0, [R0] ;  /* 0x0000000000009984 */ /* 0x000e640000000800 */
[----:B-1----:R-:W-:-:S07]  /*0820*/  @!P1 IMAD R7, R0, R3, R7 ;  /* 0x0000000300079224 */ /* 0x002fce00078e0207 */
.L_x_6:
[----:B------:R-:W1:Y:S02]  /*0830*/  LDC.64 R2, c[0x0][0x388] ;  /* 0x0000e200ff027b82 */ /* 0x000e640000000a00 */
[----:B-1----:R-:W-:-:S05]  /*0840*/  IMAD.WIDE R2, R5, 0x4, R2 ;  /* 0x0000000405027825 */ /* 0x002fca00078e0202 */
[----:B------:R-:W-:Y:S01]  /*0850*/  STG.E desc[UR12][R2.64], R7 ;  /* 0x0000000702007986 */ /* 0x000fe2000c10190c */
[----:B------:R-:W-:Y:S05]  /*0860*/  EXIT ;  /* 0x000000000000794d */ /* 0x000fea0003800000 */
.L_x_11:
[----:B------:R-:W-:-:S00]  /*0870*/  BRA `(.L_x_11) ;  /* 0xfffffffc00fc7947 */ /* 0x000fc0000383ffff */
[----:B------:R-:W-:-:S00]  /*0880*/  NOP ;  /* 0x0000000000007918 */ /* 0x000fc00000000000 */
[----:B------:R-:W-:-:S00]  /*0890*/  NOP ;  /* 0x0000000000007918 */ /* 0x000fc00000000000 */
[----:B------:R-:W-:-:S00]  /*08a0*/  NOP ;  /* 0x0000000000007918 */ /* 0x000fc00000000000 */
[----:B------:R-:W-:-:S00]  /*08b0*/  NOP ;  /* 0x0000000000007918 */ /* 0x000fc00000000000 */
[----:B------:R-:W-:-:S00]  /*08c0*/  NOP ;  /* 0x0000000000007918 */ /* 0x000fc00000000000 */
[----:B------:R-:W-:-:S00]  /*08d0*/  NOP ;  /* 0x0000000000007918 */ /* 0x000fc00000000000 */
[----:B------:R-:W-:-:S00]  /*08e0*/  NOP ;  /* 0x0000000000007918 */ /* 0x000fc00000000000 */
[----:B------:R-:W-:-:S00]  /*08f0*/  NOP ;  /* 0x0000000000007918 */ /* 0x000fc00000000000 */
.L_x_26:


//--------------------- .text._Z20convolution_constantPiS_ii --------------------------
	.section	.text._Z20convolution_constantPiS_ii,"ax",@progbits
	.align	128
        .global         _Z20convolution_constantPiS_ii
        .type           _Z20convolution_constantPiS_ii,@function
        .size           _Z20convolution_constantPiS_ii,(.L_x_27 - _Z20convolution_constantPiS_ii)
        .other          _Z20convolution_constantPiS_ii,@"STO_CUDA_ENTRY STV_DEFAULT"
_Z20convolution_constantPiS_ii:
.text._Z20convolution_constantPiS_ii:
[----:B------:R-:W-:Y:S01]  /*0000*/  LDC R1, c[0x0][0x37c] ;  /* 0x0000df00ff017b82 */ /* 0x000fe20000000800 */
[----:B------:R-:W0:Y:S01]  /*0010*/  S2R R3, SR_TID.X ;  /* 0x0000000000037919 */ /* 0x000e220000002100 */
[----:B------:R-:W1:Y:S06]  /*0020*/  LDCU UR5, c[0x0][0x390] ;  /* 0x00007200ff0577ac */ /* 0x000e6c0008000800 */
[----:B------:R-:W0:Y:S01]  /*0030*/  S2UR UR4, SR_CTAID.X ;  /* 0x00000000000479c3 */ /* 0x000e220000002500 */
[----:B------:R-:W-:Y:S01]  /*0040*/  HFMA2 R0, -RZ, RZ, 0, 0 ;  /* 0x00000000ff007431 */ /* 0x000fe200000001ff */
[----:B------:R-:W2:Y:S06]  /*0050*/  LDCU.64 UR8, c[0x0][0x358] ;  /* 0x00006b00ff0877ac */ /* 0x000eac0008000a00 */
[----:B------:R-:W0:Y:S01]  /*0060*/  LDC R2, c[0x0][0x360] ;  /* 0x0000d800ff027b82 */ /* 0x000e220000000800 */
[----:B-1----:R-:W-:Y:S01]  /*0070*/  UISETP.GE.AND UP0, UPT, UR5, 0x1, UPT ;  /* 0x000000010500788c */ /* 0x002fe2000bf06270 */
[----:B0-----:R-:W-:-:S08]  /*0080*/  IMAD R2, R2, UR4, R3 ;  /* 0x0000000402027c24 */ /* 0x001fd0000f8e0203 */
[----:B--2---:R-:W-:Y:S05]  /*0090*/  BRA.U !UP0, `(.L_x_12) ;  /* 0x0000000908847547 */ /* 0x004fea000b800000 */
[----:B------:R-:W-:Y:S01]  /*00a0*/  UISETP.GE.U32.AND UP0, UPT, UR5, 0x8, UPT ;  /* 0x000000080500788c */ /* 0x000fe2000bf06070 */
[----:B------:R-:W-:Y:S01]  /*00b0*/  MOV R3, RZ ;  /* 0x000000ff00037202 */ /* 0x000fe20000000f00 */
[----:B------:R-:W-:Y:S01]  /*00c0*/  ULEA.HI UR4, UR5, UR5, URZ, 0x1 ;  /* 0x0000000505047291 */ /* 0x000fe2000f8f08ff */
[----:B------:R-:W-:Y:S01]  /*00d0*/  IMAD.MOV.U32 R0, RZ, RZ, RZ ;  /* 0x000000ffff007224 */ /* 0x000fe200078e00ff */
[----:B------:R-:W-:Y:S02]  /*00e0*/  ULOP3.LUT UR6, UR5, 0x7, URZ, 0xc0, !UPT ;  /* 0x0000000705067892 */ /* 0x000fe4000f8ec0ff */
[----:B------:R-:W-:Y:S02]  /*00f0*/  USHF.R.S32.HI UR4, URZ, 0x1, UR4 ;  /* 0x00000001ff047899 */ /* 0x000fe40008011404 */
[----:B------:R-:W-:-:S04]  /*0100*/  UISETP.NE.AND UP1, UPT, UR6, URZ, UPT ;  /* 0x000000ff0600728c */ /* 0x000fc8000bf25270 */
[----:B------:R-:W-:Y:S01]  /*0110*/  IADD3 R4, PT, PT, R2, -UR4, RZ ;  /* 0x8000000402047c10 */ /* 0x000fe2000fffe0ff */
[----:B------:R-:W-:Y:S06]  /*0120*/  BRA.U !UP0, `(.L_x_13) ;  /* 0x0000000508247547 */ /* 0x000fec000b800000 */
[----:B------:R-:W-:Y:S01]  /*0130*/  ULOP3.LUT UR4, UR5, 0x7ffffff8, URZ, 0xc0, !UPT ;  /* 0x7ffffff805047892 */ /* 0x000fe2000f8ec0ff */
[----:B------:R-:W-:Y:S01]  /*0140*/  IMAD.MOV.U32 R7, RZ, RZ, RZ ;  /* 0x000000ffff077224 */ /* 0x000fe200078e00ff */
[----:B------:R-:W-:Y:S01]  /*0150*/  MOV R0, RZ ;  /* 0x000000ff00007202 */ /* 0x000fe20000000f00 */
[----:B------:R-:W0:Y:S03]  /*0160*/  LDCU UR7, c[0x0][0x394] ;  /* 0x00007280ff0777ac */ /* 0x000e260008000800 */
[----:B------:R-:W-:-:S07]  /*0170*/  IMAD.U32 R3, RZ, RZ, UR4 ;  /* 0x00000004ff037e24 */ /* 0x000fce000f8e00ff */
.L_x_14:
[----:B------:R-:W-:-:S04]  /*0180*/  IADD3 R25, PT, PT, R4, R7, RZ ;  /* 0x0000000704197210 */ /* 0x000fc80007ffe0ff */
[----:B0-----:R-:W-:-:S04]  /*0190*/  ISETP.GE.AND P6, PT, R25, UR7, PT ;  /* 0x0000000719007c0c */ /* 0x001fc8000bfc6270 */
[----:B------:R-:W-:-:S13]  /*01a0*/  ISETP.LT.OR P6, PT, R25, RZ, P6 ;  /* 0x000000ff1900720c */ /* 0x000fda00037c1670 */
[----:B------:R-:W0:Y:S02]  /*01b0*/  @!P6 LDC.64 R8, c[0x0][0x380] ;  /* 0x0000e000ff08eb82 */ /* 0x000e240000000a00 */
[----:B0-----:R-:W-:-:S05]  /*01c0*/  @!P6 IMAD.WIDE.U32 R8, R25, 0x4, R8 ;  /* 0x000000041908e825 */ /* 0x001fca00078e0008 */
[----:B------:R0:W2:Y:S01]  /*01d0*/  @!P6 LDG.E R11, desc[UR8][R8.64] ;  /* 0x00000008080be981 */ /* 0x0000a2000c1e1900 */
[----:B------:R-:W-:Y:S01]  /*01e0*/  VIADD R15, R25, 0x1 ;  /* 0x00000001190f7836 */ /* 0x000fe20000000000 */
[----:B------:R-:W-:Y:S01]  /*01f0*/  SHF.L.U32 R5, R7, 0x2, RZ ;  /* 0x0000000207057819 */ /* 0x000fe200000006ff */
[C---:B------:R-:W-:Y:S01]  /*0200*/  VIADD R29, R25.reuse, 0x2 ;  /* 0x00000002191d7836 */ /* 0x040fe20000000000 */
[C---:B------:R-:W-:Y:S01]  /*0210*/  IADD3 R27, PT, PT, R25.reuse, 0x3, RZ ;  /* 0x00000003191b7810 */ /* 0x040fe20007ffe0ff */
[----:B------:R-:W-:Y:S01]  /*0220*/  VIADD R6, R25, 0x4 ;  /* 0x0000000419067836 */ /* 0x000fe20000000000 */
[----:B------:R-:W-:Y:S01]  /*0230*/  ISETP.GE.AND P0, PT, R15, UR7, PT ;  /* 0x000000070f007c0c */ /* 0x000fe2000bf06270 */
[----:B------:R-:W2:Y:S01]  /*0240*/  @!P6 LDC R10, c[0x3][R5] ;  /* 0x00c00000050aeb82 */ /* 0x000ea20000000800 */
[----:B------:R-:W-:Y:S02]  /*0250*/  ISETP.GE.AND P1, PT, R29, UR7, PT ;  /* 0x000000071d007c0c */ /* 0x000fe4000bf26270 */
[----:B------:R-:W-:Y:S01]  /*0260*/  ISETP.LT.OR P0, PT, R15, RZ, P0 ;  /* 0x000000ff0f00720c */ /* 0x000fe20000701670 */
[----:B0-----:R-:W-:Y:S01]  /*0270*/  VIADD R9, R25, 0x6 ;  /* 0x0000000619097836 */ /* 0x001fe20000000000 */
[----:B------:R-:W-:-:S02]  /*0280*/  ISETP.GE.AND P2, PT, R27, UR7, PT ;  /* 0x000000071b007c0c */ /* 0x000fc4000bf46270 */
[----:B------:R-:W-:Y:S02]  /*0290*/  ISETP.LT.OR P1, PT, R29, RZ, P1 ;  /* 0x000000ff1d00720c */ /* 0x000fe40000f21670 */
[----:B------:R-:W-:Y:S02]  /*02a0*/  IADD3 R8, PT, PT, R25, 0x5, RZ ;  /* 0x0000000519087810 */ /* 0x000fe40007ffe0ff */
[----:B------:R-:W-:Y:S02]  /*02b0*/  ISETP.GE.AND P3, PT, R6, UR7, PT ;  /* 0x0000000706007c0c */ /* 0x000fe4000bf66270 */
[----:B------:R-:W-:Y:S02]  /*02c0*/  ISETP.LT.OR P2, PT, R27, RZ, P2 ;  /* 0x000000ff1b00720c */ /* 0x000fe40001741670 */
[----:B------:R-:W-:Y:S01]  /*02d0*/  ISETP.GE.AND P5, PT, R8, UR7, PT ;  /* 0x0000000708007c0c */ /* 0x000fe2000bfa6270 */
[----:B------:R-:W0:Y:S01]  /*02e0*/  @!P0 LDC.64 R22, c[0x0][0x380] ;  /* 0x0000e000ff168b82 */ /* 0x000e220000000a00 */
[----:B------:R-:W-:-:S02]  /*02f0*/  ISETP.LT.OR P3, PT, R6, RZ, P3 ;  /* 0x000000ff0600720c */ /* 0x000fc40001f61670 */
[----:B------:R-:W-:Y:S02]  /*0300*/  IADD3 R25, PT, PT, R25, 0x7, RZ ;  /* 0x0000000719197810 */ /* 0x000fe40007ffe0ff */
[C---:B------:R-:W-:Y:S02]  /*0310*/  ISETP.GE.AND P4, PT, R9.reuse, UR7, PT ;  /* 0x0000000709007c0c */ /* 0x040fe4000bf86270 */
[----:B------:R-:W-:Y:S01]  /*0320*/  ISETP.LT.OR P5, PT, R8, RZ, P5 ;  /* 0x000000ff0800720c */ /* 0x000fe20002fa1670 */
[----:B------:R-:W1:Y:S01]  /*0330*/  @!P1 LDC.64 R20, c[0x0][0x380] ;  /* 0x0000e000ff149b82 */ /* 0x000e620000000a00 */
[----:B------:R-:W-:-:S07]  /*0340*/  ISETP.LT.OR P4, PT, R9, RZ, P4 ;  /* 0x000000ff0900720c */ /* 0x000fce0002781670 */
[----:B------:R-:W3:Y:S08]  /*0350*/  @!P2 LDC.64 R18, c[0x0][0x380] ;  /* 0x0000e000ff12ab82 */ /* 0x000ef00000000a00 */
[----:B------:R-:W4:Y:S01]  /*0360*/  @!P5 LDC.64 R12, c[0x0][0x380] ;  /* 0x0000e000ff0cdb82 */ /* 0x000f220000000a00 */
[----:B0-----:R-:W-:-:S06]  /*0370*/  @!P0 IMAD.WIDE.U32 R22, R15, 0x4, R22 ;  /* 0x000000040f168825 */ /* 0x001fcc00078e0016 */
[----:B------:R-:W5:Y:S01]  /*0380*/  @!P0 LDG.E R23, desc[UR8][R22.64] ;  /* 0x0000000816178981 */ /* 0x000f62000c1e1900 */
[----:B------:R-:W0:Y:S01]  /*0390*/  @!P4 LDC.64 R16, c[0x0][0x380] ;  /* 0x0000e000ff10cb82 */ /* 0x000e220000000a00 */
[----:B-1----:R-:W-:-:S06]  /*03a0*/  @!P1 IMAD.WIDE.U32 R20, R29, 0x4, R20 ;  /* 0x000000041d149825 */ /* 0x002fcc00078e0014 */
[----:B------:R-:W5:Y:S01]  /*03b0*/  @!P1 LDG.E R21, desc[UR8][R20.64] ;  /* 0x0000000814159981 */ /* 0x000f62000c1e1900 */
[----:B---3--:R-:W-:-:S06]  /*03c0*/  @!P2 IMAD.WIDE.U32 R18, R27, 0x4, R18 ;  /* 0x000000041b12a825 */ /* 0x008fcc00078e0012 */
[----:B------:R1:W3:Y:S01]  /*03d0*/  @!P2 LDG.E R19, desc[UR8][R18.64] ;  /* 0x000000081213a981 */ /* 0x0002e2000c1e1900 */
[----:B----4-:R-:W-:-:S06]  /*03e0*/  @!P5 IMAD.WIDE.U32 R12, R8, 0x4, R12 ;  /* 0x00000004080cd825 */ /* 0x010fcc00078e000c */
[----:B------:R-:W4:Y:S01]  /*03f0*/  @!P5 LDG.E R13, desc[UR8][R12.64] ;  /* 0x000000080c0dd981 */ /* 0x000f22000c1e1900 */
[----:B0-----:R-:W-:-:S06]  /*0400*/  @!P4 IMAD.WIDE.U32 R16, R9, 0x4, R16 ;  /* 0x000000040910c825 */ /* 0x001fcc00078e0010 */
[----:B------:R-:W4:Y:S01]  /*0410*/  @!P4 LDG.E R17, desc[UR8][R16.64] ;  /* 0x000000081011c981 */ /* 0x000f22000c1e1900 */
[----:B--2---:R-:W-:Y:S01]  /*0420*/  @!P6 IMAD R0, R11, R10, R0 ;  /* 0x0000000a0b00e224 */ /* 0x004fe200078e0200 */
[C---:B------:R-:W-:Y:S01]  /*0430*/  ISETP.GE.AND P6, PT, R25.reuse, UR7, PT ;  /* 0x0000000719007c0c */ /* 0x040fe2000bfc6270 */
[----:B------:R-:W0:Y:S03]  /*0440*/  @!P3 LDC.64 R10, c[0x0][0x380] ;  /* 0x0000e000ff0abb82 */ /* 0x000e260000000a00 */
[----:B------:R-:W-:-:S13]  /*0450*/  ISETP.LT.OR P6, PT, R25, RZ, P6 ;  /* 0x000000ff1900720c */ /* 0x000fda00037c1670 */
[----:B------:R-:W2:Y:S01]  /*0460*/  @!P6 LDC.64 R14, c[0x0][0x380] ;  /* 0x0000e000ff0eeb82 */ /* 0x000ea20000000a00 */
[----:B0-----:R-:W-:-:S06]  /*0470*/  @!P3 IMAD.WIDE.U32 R10, R6, 0x4, R10 ;  /* 0x00000004060ab825 */ /* 0x001fcc00078e000a */
[----:B------:R0:W4:Y:S01]  /*0480*/  @!P3 LDG.E R11, desc[UR8][R10.64] ;  /* 0x000000080a0bb981 */ /* 0x000122000c1e1900 */
[----:B--2---:R-:W-:-:S06]  /*0490*/  @!P6 IMAD.WIDE.U32 R14, R25, 0x4, R14 ;  /* 0x00000004190ee825 */ /* 0x004fcc00078e000e */
[----:B------:R-:W2:Y:S01]  /*04a0*/  @!P6 LDG.E R15, desc[UR8][R14.64] ;  /* 0x000000080e0fe981 */ /* 0x000ea2000c1e1900 */
[----:B------:R-:W5:Y:S08]  /*04b0*/  @!P0 LDC R6, c[0x3][R5+0x4] ;  /* 0x00c0010005068b82 */ /* 0x000f700000000800 */
[----:B------:R-:W3:Y:S08]  /*04c0*/  @!P1 LDC R8, c[0x3][R5+0x8] ;  /* 0x00c0020005089b82 */ /* 0x000ef00000000800 */
[----:B------:R-:W3:Y:S08]  /*04d0*/  @!P2 LDC R9, c[0x3][R5+0xc] ;  /* 0x00c003000509ab82 */ /* 0x000ef00000000800 */
[----:B-1----:R-:W4:Y:S01]  /*04e0*/  @!P3 LDC R18, c[0x3][R5+0x10] ;  /* 0x00c004000512bb82 */ /* 0x002f220000000800 */
[----:B-----5:R-:W-:-:S07]  /*04f0*/  @!P0 IMAD R0, R23, R6, R0 ;  /* 0x0000000617008224 */ /* 0x020fce00078e0200 */
[----:B------:R-:W1:Y:S08]  /*0500*/  @!P5 LDC R20, c[0x3][R5+0x14] ;  /* 0x00c005000514db82 */ /* 0x000e700000000800 */
[----:B0-----:R-:W0:Y:S01]  /*0510*/  @!P4 LDC R10, c[0x3][R5+0x18] ;  /* 0x00c00600050acb82 */ /* 0x001e220000000800 */
[----:B---3--:R-:W-:Y:S02]  /*0520*/  @!P1 IMAD R0, R21, R8, R0 ;  /* 0x0000000815009224 */ /* 0x008fe400078e0200 */
[----:B------:R-:W-:-:S05]  /*0530*/  VIADD R7, R7, 0x8 ;  /* 0x0000000807077836 */ /* 0x000fca0000000000 */
[----:B------:R-:W2:Y:S01]  /*0540*/  @!P6 LDC R6, c[0x3][R5+0x1c] ;  /* 0x00c007000506eb82 */ /* 0x000ea20000000800 */
[----:B------:R-:W-:Y:S01]  /*0550*/  @!P2 IMAD R0, R19, R9, R0 ;  /* 0x000000091300a224 */ /* 0x000fe200078e0200 */
[----:B------:R-:W-:-:S03]  /*0560*/  ISETP.NE.AND P0, PT, R7, R3, PT ;  /* 0x000000030700720c */ /* 0x000fc60003f05270 */
[----:B----4-:R-:W-:-:S04]  /*0570*/  @!P3 IMAD R0, R11, R18, R0 ;  /* 0x000000120b00b224 */ /* 0x010fc800078e0200 */
[----:B-1----:R-:W-:-:S04]  /*0580*/  @!P5 IMAD R0, R13, R20, R0 ;  /* 0x000000140d00d224 */ /* 0x002fc800078e0200 */
[----:B0-----:R-:W-:-:S04]  /*0590*/  @!P4 IMAD R0, R17, R10, R0 ;  /* 0x0000000a1100c224 */ /* 0x001fc800078e0200 */
[----:B--2---:R-:W-:Y:S01]  /*05a0*/  @!P6 IMAD R0, R15, R6, R0 ;  /* 0x000000060f00e224 */ /* 0x004fe200078e0200 */
[----:B------:R-:W-:Y:S06]  /*05b0*/  @P0 BRA `(.L_x_14) ;  /* 0xfffffff800f00947 */ /* 0x000fec000383ffff */
.L_x_13:
[----:B------:R-:W-:Y:S05]  /*05c0*/  BRA.U !UP1, `(.L_x_12) ;  /* 0x0000000509387547 */ /* 0x000fea000b800000 */
[----:B------:R-:W0:Y:S01]  /*05d0*/  LDCU UR4, c[0x0][0x390] ;  /* 0x00007200ff0477ac */ /* 0x000e220008000800 */
[----:B------:R-:W-:Y:S02]  /*05e0*/  UISETP.GE.U32.AND UP0, UPT, UR6, 0x4, UPT ;  /* 0x000000040600788c */ /* 0x000fe4000bf06070 */
[----:B0-----:R-:W-:-:S04]  /*05f0*/  ULOP3.LUT UR5, UR4, 0x3, URZ, 0xc0, !UPT ;  /* 0x0000000304057892 */ /* 0x001fc8000f8ec0ff */
[----:B------:R-:W-:-:S03]  /*0600*/  UISETP.NE.AND UP1, UPT, UR5, URZ, UPT ;  /* 0x000000ff0500728c */ /* 0x000fc6000bf25270 */
[----:B------:R-:W-:Y:S08]  /*0610*/  BRA.U !UP0, `(.L_x_15) ;  /* 0x00000001088c7547 */ /* 0x000ff0000b800000 */
[----:B------:R-:W0:Y:S01]  /*0620*/  LDCU UR6, c[0x0][0x394] ;  /* 0x00007280ff0677ac */ /* 0x000e220008000800 */
[----:B------:R-:W-:-:S04]  /*0630*/  IADD3 R5, PT, PT, R4, R3, RZ ;  /* 0x0000000304057210 */ /* 0x000fc80007ffe0ff */
[C---:B------:R-:W-:Y:S01]  /*0640*/  IADD3 R17, PT, PT, R5.reuse, 0x2, RZ ;  /* 0x0000000205117810 */ /* 0x040fe20007ffe0ff */
[C---:B------:R-:W-:Y:S02]  /*0650*/  VIADD R15, R5.reuse, 0x1 ;  /* 0x00000001050f7836 */ /* 0x040fe40000000000 */
[C---:B------:R-:W-:Y:S01]  /*0660*/  VIADD R19, R5.reuse, 0x3 ;  /* 0x0000000305137836 */ /* 0x040fe20000000000 */
[----:B0-----:R-:W-:Y:S02]  /*0670*/  ISETP.GE.AND P0, PT, R5, UR6, PT ;  /* 0x0000000605007c0c */ /* 0x001fe4000bf06270 */
[----:B------:R-:W-:Y:S02]  /*0680*/  ISETP.GE.AND P1, PT, R15, UR6, PT ;  /* 0x000000060f007c0c */ /* 0x000fe4000bf26270 */
[----:B------:R-:W-:Y:S02]  /*0690*/  ISETP.LT.OR P0, PT, R5, RZ, P0 ;  /* 0x000000ff0500720c */ /* 0x000fe40000701670 */
[----:B------:R-:W-:-:S02]  /*06a0*/  ISETP.GE.AND P2, PT, R17, UR6, PT ;  /* 0x0000000611007c0c */ /* 0x000fc4000bf46270 */
[----:B------:R-:W-:Y:S02]  /*06b0*/  ISETP.LT.OR P1, PT, R15, RZ, P1 ;  /* 0x000000ff0f00720c */ /* 0x000fe40000f21670 */
[----:B------:R-:W-:Y:S02]  /*06c0*/  ISETP.GE.AND P3, PT, R19, UR6, PT ;  /* 0x0000000613007c0c */ /* 0x000fe4000bf66270 */
[----:B------:R-:W-:Y:S02]  /*06d0*/  ISETP.LT.OR P2, PT, R17, RZ, P2 ;  /* 0x000000ff1100720c */ /* 0x000fe40001741670 */
[----:B------:R-:W-:-:S03]  /*06e0*/  ISETP.LT.OR P3, PT, R19, RZ, P3 ;  /* 0x000000ff1300720c */ /* 0x000fc60001f61670 */
[----:B------:R-:W0:Y:S08]  /*06f0*/  @!P0 LDC.64 R10, c[0x0][0x380] ;  /* 0x0000e000ff0a8b82 */ /* 0x000e300000000a00 */
[----:B------:R-:W1:Y:S08]  /*0700*/  @!P1 LDC.64 R12, c[0x0][0x380] ;  /* 0x0000e000ff0c9b82 */ /* 0x000e700000000a00 */
[----:B------:R-:W2:Y:S08]  /*0710*/  @!P2 LDC.64 R8, c[0x0][0x380] ;  /* 0x0000e000ff08ab82 */ /* 0x000eb00000000a00 */
[----:B------:R-:W3:Y:S01]  /*0720*/  @!P3 LDC.64 R6, c[0x0][0x380] ;  /* 0x0000e000ff06bb82 */ /* 0x000ee20000000a00 */
[----:B0-----:R-:W-:-:S06]  /*0730*/  @!P0 IMAD.WIDE.U32 R10, R5, 0x4, R10 ;  /* 0x00000004050a8825 */ /* 0x001fcc00078e000a */
[----:B------:R-:W4:Y:S01]  /*0740*/  @!P0 LDG.E R11, desc[UR8][R10.64] ;  /* 0x000000080a0b8981 */ /* 0x000f22000c1e1900 */
[----:B-1----:R-:W-:-:S06]  /*0750*/  @!P1 IMAD.WIDE.U32 R12, R15, 0x4, R12 ;  /* 0x000000040f0c9825 */ /* 0x002fcc00078e000c */
[----:B------:R-:W5:Y:S01]  /*0760*/  @!P1 LDG.E R13, desc[UR8][R12.64] ;  /* 0x000000080c0d9981 */ /* 0x000f62000c1e1900 */
[----:B--2---:R-:W-:-:S06]  /*0770*/  @!P2 IMAD.WIDE.U32 R8, R17, 0x4, R8 ;  /* 0x000000041108a825 */ /* 0x004fcc00078e0008 */
[----:B------:R-:W2:Y:S01]  /*0780*/  @!P2 LDG.E R9, desc[UR8][R8.64] ;  /* 0x000000080809a981 */ /* 0x000ea2000c1e1900 */
[----:B---3--:R-:W-:-:S06]  /*0790*/  @!P3 IMAD.WIDE.U32 R6, R19, 0x4, R6 ;  /* 0x000000041306b825 */ /* 0x008fcc00078e0006 */
[----:B------:R-:W3:Y:S01]  /*07a0*/  @!P3 LDG.E R7, desc[UR8][R6.64] ;  /* 0x000000080607b981 */ /* 0x000ee2000c1e1900 */
[----:B------:R-:W-:-:S04]  /*07b0*/  SHF.L.U32 R5, R3, 0x2, RZ ;  /* 0x0000000203057819 */ /* 0x000fc800000006ff */
[----:B------:R-:W4:Y:S08]  /*07c0*/  @!P0 LDC R14, c[0x3][R5] ;  /* 0x00c00000050e8b82 */ /* 0x000f300000000800 */
[----:B------:R-:W5:Y:S08]  /*07d0*/  @!P1 LDC R15, c[0x3][R5+0x4] ;  /* 0x00c00100050f9b82 */ /* 0x000f700000000800 */
[----:B------:R-:W2:Y:S08]  /*07e0*/  @!P2 LDC R16, c[0x3][R5+0x8] ;  /* 0x00c002000510ab82 */ /* 0x000eb00000000800 */
[----:B------:R-:W3:Y:S01]  /*07f0*/  @!P3 LDC R17, c[0x3][R5+0xc] ;  /* 0x00c003000511bb82 */ /* 0x000ee20000000800 */
[----:B------:R-:W-:-:S02]  /*0800*/  VIADD R3, R3, 0x4 ;  /* 0x0000000403037836 */ /* 0x000fc40000000000 */
[----:B----4-:R-:W-:-:S04]  /*0810*/  @!P0 IMAD R0, R11, R14, R0 ;  /* 0x0000000e0b008224 */ /* 0x010fc800078e0200 */
[----:B-----5:R-:W-:-:S04]  /*0820*/  @!P1 IMAD R0, R13, R15, R0 ;  /* 0x0000000f0d009224 */ /* 0x020fc800078e0200 */
[----:B--2---:R-:W-:-:S04]  /*0830*/  @!P2 IMAD R0, R9, R16, R0 ;  /* 0x000000100900a224 */ /* 0x004fc800078e0200 */
[----:B---3--:R-:W-:-:S07]  /*0840*/  @!P3 IMAD R0, R7, R17, R0 ;  /* 0x000000110700b224 */ /* 0x008fce00078e0200 */
.L_x_15:
[----:B------:R-:W-:Y:S05]  /*0850*/  BRA.U !UP1, `(.L_x_12) ;  /* 0x0000000109947547 */ /* 0x000fea000b800000 */
[----:B------:R-:W-:Y:S02]  /*0860*/  UISETP.NE.AND UP0, UPT, UR5, 0x1, UPT ;  /* 0x000000010500788c */ /* 0x000fe4000bf05270 */
[----:B------:R-:W-:-:S04]  /*0870*/  ULOP3.LUT UR4, UR4, 0x1, URZ, 0xc0, !UPT ;  /* 0x0000000104047892 */ /* 0x000fc8000f8ec0ff */
[----:B------:R-:W-:-:S03]  /*0880*/  UISETP.NE.U32.AND UP1, UPT, UR4, 0x1, UPT ;  /* 0x000000010400788c */ /* 0x000fc6000bf25070 */
[----:B------:R-:W-:Y:S08]  /*0890*/  BRA.U !UP0, `(.L_x_16) ;  /* 0x00000001084c7547 */ /* 0x000ff0000b800000 */
[----:B------:R-:W0:Y:S01]  /*08a0*/  LDCU UR4, c[0x0][0x394] ;  /* 0x00007280ff0477ac */ /* 0x000e220008000800 */
[----:B------:R-:W-:-:S05]  /*08b0*/  IADD3 R11, PT, PT, R4, R3, RZ ;  /* 0x00000003040b7210 */ /* 0x000fca0007ffe0ff */
[C---:B------:R-:W-:Y:S01]  /*08c0*/  VIADD R5, R11.reuse, 0x1 ;  /* 0x000000010b057836 */ /* 0x040fe20000000000 */
[----:B0-----:R-:W-:-:S04]  /*08d0*/  ISETP.GE.AND P0, PT, R11, UR4, PT ;  /* 0x000000040b007c0c */ /* 0x001fc8000bf06270 */
[----:B------:R-:W-:Y:S02]  /*08e0*/  ISETP.GE.AND P1, PT, R5, UR4, PT ;  /* 0x0000000405007c0c */ /* 0x000fe4000bf26270 */
[----:B------:R-:W-:Y:S02]  /*08f0*/  ISETP.LT.OR P0, PT, R11, RZ, P0 ;  /* 0x000000ff0b00720c */ /* 0x000fe40000701670 */
[----:B------:R-:W-:-:S11]  /*0900*/  ISETP.LT.OR P1, PT, R5, RZ, P1 ;  /* 0x000000ff0500720c */ /* 0x000fd60000f21670 */
[----:B------:R-:W0:Y:S08]  /*0910*/  @!P0 LDC.64 R6, c[0x0][0x380] ;  /* 0x0000e000ff068b82 */ /* 0x000e300000000a00 */
[----:B------:R-:W1:Y:S01]  /*0920*/  @!P1 LDC.64 R8, c[0x0][0x380] ;  /* 0x0000e000ff089b82 */ /* 0x000e620000000a00 */
[----:B0-----:R-:W-:-:S06]  /*0930*/  @!P0 IMAD.WIDE.U32 R6, R11, 0x4, R6 ;  /* 0x000000040b068825 */ /* 0x001fcc00078e0006 */
[----:B------:R-:W2:Y:S01]  /*0940*/  @!P0 LDG.E R7, desc[UR8][R6.64] ;  /* 0x0000000806078981 */ /* 0x000ea2000c1e1900 */
[----:B-1----:R-:W-:-:S06]  /*0950*/  @!P1 IMAD.WIDE.U32 R8, R5, 0x4, R8 ;  /* 0x0000000405089825 */ /* 0x002fcc00078e0008 */
[----:B------:R-:W3:Y:S01]  /*0960*/  @!P1 LDG.E R9, desc[UR8][R8.64] ;  /* 0x0000000808099981 */ /* 0x000ee2000c1e1900 */
[----:B------:R-:W-:-:S04]  /*0970*/  SHF.L.U32 R11, R3, 0x2, RZ ;  /* 0x00000002030b7819 */ /* 0x000fc800000006ff */
[----:B------:R-:W2:Y:S08]  /*0980*/  @!P0 LDC R5, c[0x3][R11] ;  /* 0x00c000000b058b82 */ /* 0x000eb00000000800 */
[----:B------:R-:W3:Y:S01]  /*0990*/  @!P1 LDC R10, c[0x3][R11+0x4] ;  /* 0x00c001000b0a9b82 */ /* 0x000ee20000000800 */
[----:B------:R-:W-:Y:S02]  /*09a0*/  VIADD R3, R3, 0x2 ;  /* 0x0000000203037836 */ /* 0x000fe40000000000 */
[----:B--2---:R-:W-:-:S04]  /*09b0*/  @!P0 IMAD R0, R7, R5, R0 ;  /* 0x0000000507008224 */ /* 0x004fc800078e0200 */
[----:B---3--:R-:W-:-:S07]  /*09c0*/  @!P1 IMAD R0, R9, R10, R0 ;  /* 0x0000000a09009224 */ /* 0x008fce00078e0200 */
.L_x_16:
[----:B------:R-:W-:Y:S05]  /*09d0*/  BRA.U UP1, `(.L_x_12) ;  /* 0x0000000101347547 */ /* 0x000fea000b800000 */
[----:B------:R-:W0:Y:S01]  /*09e0*/  LDCU UR4, c[0x0][0x394] ;  /* 0x00007280ff0477ac */ /* 0x000e220008000800 */
[----:B------:R-:W-:Y:S01]  /*09f0*/  IADD3 R7, PT, PT, R4, R3, RZ ;  /* 0x0000000304077210 */ /* 0x000fe20007ffe0ff */
[----:B------:R-:W-:Y:S03]  /*0a00*/  BSSY.RECONVERGENT B0, `(.L_x_12) ;  /* 0x000000a000007945 */ /* 0x000fe60003800200 */
[----:B0-----:R-:W-:-:S04]  /*0a10*/  ISETP.GE.AND P0, PT, R7, UR4, PT ;  /* 0x0000000407007c0c */ /* 0x001fc8000bf06270 */
[----:B------:R-:W-:-:S13]  /*0a20*/  ISETP.LT.OR P0, PT, R7, RZ, P0 ;  /* 0x000000ff0700720c */ /* 0x000fda0000701670 */
[----:B------:R-:W-:Y:S05]  /*0a30*/  @P0 BRA `(.L_x_17) ;  /* 0x0000000000180947 */ /* 0x000fea0003800000 */
[----:B------:R-:W0:Y:S02]  /*0a40*/  LDC.64 R4, c[0x0][0x380] ;  /* 0x0000e000ff047b82 */ /* 0x000e240000000a00 */
[----:B0-----:R-:W-:-:S06]  /*0a50*/  IMAD.WIDE.U32 R4, R7, 0x4, R4 ;  /* 0x0000000407047825 */ /* 0x001fcc00078e0004 */
[----:B------:R-:W2:Y:S01]  /*0a60*/  LDG.E R5, desc[UR8][R4.64] ;  /* 0x0000000804057981 */ /* 0x000ea2000c1e1900 */
[----:B------:R-:W-:-:S06]  /*0a70*/  IMAD.SHL.U32 R3, R3, 0x4, RZ ;  /* 0x0000000403037824 */ /* 0x000fcc00078e00ff */
[----:B------:R-:W2:Y:S02]  /*0a80*/  LDC R3, c[0x3][R3] ;  /* 0x00c0000003037b82 */ /* 0x000ea40000000800 */
[----:B--2---:R-:W-:-:S07]  /*0a90*/  IMAD R0, R5, R3, R0 ;  /* 0x0000000305007224 */ /* 0x004fce00078e0200 */
.L_x_17:
[----:B------:R-:W-:Y:S05]  /*0aa0*/  BSYNC.RECONVERGENT B0 ;  /* 0x0000000000007941 */ /* 0x000fea0003800200 */
.L_x_12:
[----:B------:R-:W0:Y:S02]  /*0ab0*/  LDC.64 R4, c[0x0][0x388] ;  /* 0x0000e200ff047b82 */ /* 0x000e240000000a00 */
[----:B0-----:R-:W-:-:S05]  /*0ac0*/  IMAD.WIDE R2, R2, 0x4, R4 ;  /* 0x0000000402027825 */ /* 0x001fca00078e0204 */
[----:B------:R-:W-:Y:S01]  /*0ad0*/  STG.E desc[UR8][R2.64], R0 ;  /* 0x0000000002007986 */ /* 0x000fe2000c101908 */
[----:B------:R-:W-:Y:S05]  /*0ae0*/  EXIT ;  /* 0x000000000000794d */ /* 0x000fea0003800000 */
.L_x_18:
        /* <DEDUP_REMOVED lines=9> */
.L_x_27:


//--------------------- .text._Z17convolution_basicPiS_S_ii --------------------------
	.section	.text._Z17convolution_basicPiS_S_ii,"ax",@progbits
	.align	128
        .global         _Z17convolution_basicPiS_S_ii
        .type           _Z17convolution_basicPiS_S_ii,@function
        .size           _Z17convolution_basicPiS_S_ii,(.L_x_28 - _Z17convolution_basicPiS_S_ii)
        .other          _Z17convolution_basicPiS_S_ii,@"STO_CUDA_ENTRY STV_DEFAULT"
_Z17convolution_basicPiS_S_ii:
.text._Z17convolution_basicPiS_S_ii:
        /* <DEDUP_REMOVED lines=11> */
[----:B------:R-:W-:Y:S01]  /*00b0*/  IMAD.MOV.U32 R3, RZ, RZ, RZ ;  /* 0x000000ffff037224 */ /* 0x000fe200078e00ff */
[----:B------:R-:W-:Y:S01]  /*00c0*/  ULEA.HI UR4, UR5, UR5, URZ, 0x1 ;  /* 0x0000000505047291 */ /* 0x000fe2000f8f08ff */
[----:B------:R-:W-:Y:S01]  /*00d0*/  MOV R0, RZ ;  /* 0x000000ff00007202 */ /* 0x000fe20000000f00 */
[----:B------:R-:W-:Y:S02]  /*00e0*/  ULOP3.LUT UR6, UR5, 0x7, URZ, 0xc0, !UPT ;  /* 0x0000000705067892 */ /* 0x000fe4000f8ec0ff */
[----:B------:R-:W-:Y:S02]  /*00f0*/  USHF.R.S32.HI UR4, URZ, 0x1, UR4 ;  /* 0x00000001ff047899 */ /* 0x000fe40008011404 */
[----:B------:R-:W-:-:S04]  /*0100*/  UISETP.NE.AND UP1, UPT, UR6, URZ, UPT ;  /* 0x000000ff0600728c */ /* 0x000fc8000bf25270 */
[----:B------:R-:W-:Y:S01]  /*0110*/  VIADD R4, R2, -UR4 ;  /* 0x8000000402047c36 */ /* 0x000fe20008000000 */
[----:B------:R-:W-:Y:S06]  /*0120*/  BRA.U !UP0, `(.L_x_20) ;  /* 0x0000000508287547 */ /* 0x000fec000b800000 */
[----:B------:R-:W-:Y:S01]  /*0130*/  ULOP3.LUT UR4, UR5, 0x7ffffff8, URZ, 0xc0, !UPT ;  /* 0x7ffffff805047892 */ /* 0x000fe2000f8ec0ff */
[----:B------:R-:W-:Y:S01]  /*0140*/  MOV R7, RZ ;  /* 0x000000ff00077202 */ /* 0x000fe20000000f00 */
[----:B------:R-:W-:Y:S01]  /*0150*/  IMAD.MOV.U32 R0, RZ, RZ, RZ ;  /* 0x000000ffff007224 */ /* 0x000fe200078e00ff */
[----:B------:R-:W0:Y:S03]  /*0160*/  LDCU UR7, c[0x0][0x39c] ;  /* 0x00007380ff0777ac */ /* 0x000e260008000800 */
[----:B------:R-:W-:-:S07]  /*0170*/  MOV R3, UR4 ;  /* 0x0000000400037c02 */ /* 0x000fce0008000f00 */
.L_x_21:
[----:B------:R-:W-:Y:S01]  /*0180*/  IMAD.IADD R29, R4, 0x1, R7 ;  /* 0x00000001041d7824 */ /* 0x000fe200078e0207 */
[----:B------:R-:W1:Y:S04]  /*0190*/  LDC.64 R14, c[0x0][0x388] ;  /* 0x0000e200ff0e7b82 */ /* 0x000e680000000a00 */
[----:B0-----:R-:W-:-:S04]  /*01a0*/  ISETP.GE.AND P4, PT, R29, UR7, PT ;  /* 0x000000071d007c0c */ /* 0x001fc8000bf86270 */
[----:B------:R-:W-:-:S13]  /*01b0*/  ISETP.LT.OR P4, PT, R29, RZ, P4 ;  /* 0x000000ff1d00720c */ /* 0x000fda0002781670 */
[----:B------:R-:W0:Y:S01]  /*01c0*/  @!P4 LDC.64 R8, c[0x0][0x380] ;  /* 0x0000e000ff08cb82 */ /* 0x000e220000000a00 */
[----:B-1----:R-:W-:-:S05]  /*01d0*/  IMAD.WIDE.U32 R14, R7, 0x4, R14 ;  /* 0x00000004070e7825 */ /* 0x002fca00078e000e */
[----:B------:R-:W2:Y:S01]  /*01e0*/  @!P4 LDG.E R10, desc[UR8][R14.64] ;  /* 0x000000080e0ac981 */ /* 0x000ea2000c1e1900 */
[----:B0-----:R-:W-:-:S06]  /*01f0*/  @!P4 IMAD.WIDE.U32 R8, R29, 0x4, R8 ;  /* 0x000000041d08c825 */ /* 0x001fcc00078e0008 */
[----:B------:R-:W2:Y:S01]  /*0200*/  @!P4 LDG.E R9, desc[UR8][R8.64] ;  /* 0x000000080809c981 */ /* 0x000ea2000c1e1900 */
[----:B------:R-:W-:-:S04]  /*0210*/  IADD3 R19, PT, PT, R29, 0x1, RZ ;  /* 0x000000011d137810 */ /* 0x000fc80007ffe0ff */
[----:B------:R-:W-:Y:S01]  /*0220*/  ISETP.GE.AND P0, PT, R19, UR7, PT ;  /* 0x0000000713007c0c */ /* 0x000fe2000bf06270 */
[----:B------:R-:W-:-:S03]  /*0230*/  VIADD R24, R29, 0x2 ;  /* 0x000000021d187836 */ /* 0x000fc60000000000 */
[----:B------:R-:W-:Y:S02]  /*0240*/  ISETP.LT.OR P0, PT, R19, RZ, P0 ;  /* 0x000000ff1300720c */ /* 0x000fe40000701670 */
[C---:B------:R-:W-:Y:S02]  /*0250*/  IADD3 R25, PT, PT, R29.reuse, 0x3, RZ ;  /* 0x000000031d197810 */ /* 0x040fe40007ffe0ff */
[C---:B------:R-:W-:Y:S01]  /*0260*/  ISETP.GE.AND P3, PT, R24.reuse, UR7, PT ;  /* 0x0000000718007c0c */ /* 0x040fe2000bf66270 */
[----:B------:R-:W-:Y:S01]  /*0270*/  VIADD R5, R29, 0x4 ;  /* 0x000000041d057836 */ /* 0x000fe20000000000 */
[C---:B------:R-:W-:Y:S02]  /*0280*/  ISETP.GE.AND P2, PT, R25.reuse, UR7, PT ;  /* 0x0000000719007c0c */ /* 0x040fe4000bf46270 */
[----:B------:R-:W-:Y:S02]  /*0290*/  ISETP.LT.OR P3, PT, R24, RZ, P3 ;  /* 0x000000ff1800720c */ /* 0x000fe40001f61670 */
[----:B------:R-:W-:-:S02]  /*02a0*/  ISETP.LT.OR P2, PT, R25, RZ, P2 ;  /* 0x000000ff1900720c */ /* 0x000fc40001741670 */
[----:B------:R-:W-:Y:S01]  /*02b0*/  IADD3 R6, PT, PT, R29, 0x5, RZ ;  /* 0x000000051d067810 */ /* 0x000fe20007ffe0ff */
[----:B------:R-:W0:Y:S01]  /*02c0*/  @!P0 LDC.64 R22, c[0x0][0x380] ;  /* 0x0000e000ff168b82 */ /* 0x000e220000000a00 */
[----:B------:R-:W-:Y:S01]  /*02d0*/  ISETP.GE.AND P1, PT, R5, UR7, PT ;  /* 0x0000000705007c0c */ /* 0x000fe2000bf26270 */
[----:B------:R-:W-:Y:S01]  /*02e0*/  VIADD R27, R29, 0x6 ;  /* 0x000000061d1b7836 */ /* 0x000fe20000000000 */
[C---:B------:R-:W-:Y:S02]  /*02f0*/  ISETP.GE.AND P5, PT, R6.reuse, UR7, PT ;  /* 0x0000000706007c0c */ /* 0x040fe4000bfa6270 */
[----:B------:R-:W-:Y:S02]  /*0300*/  ISETP.LT.OR P1, PT, R5, RZ, P1 ;  /* 0x000000ff0500720c */ /* 0x000fe40000f21670 */
[----:B------:R-:W-:Y:S01]  /*0310*/  IADD3 R29, PT, PT, R29, 0x7, RZ ;  /* 0x000000071d1d7810 */ /* 0x000fe20007ffe0ff */
[----:B------:R-:W1:Y:S01]  /*0320*/  @!P3 LDC.64 R12, c[0x0][0x380] ;  /* 0x0000e000ff0cbb82 */ /* 0x000e620000000a00 */
[----:B------:R-:W-:-:S02]  /*0330*/  ISETP.LT.OR P5, PT, R6, RZ, P5 ;  /* 0x000000ff0600720c */ /* 0x000fc40002fa1670 */
[----:B------:R-:W-:-:S04]  /*0340*/  ISETP.GE.AND P6, PT, R29, UR7, PT ;  /* 0x000000071d007c0c */ /* 0x000fc8000bfc6270 */
[----:B------:R-:W-:-:S07]  /*0350*/  ISETP.LT.OR P6, PT, R29, RZ, P6 ;  /* 0x000000ff1d00720c */ /* 0x000fce00037c1670 */
[----:B------:R-:W3:Y:S01]  /*0360*/  @!P5 LDC.64 R16, c[0x0][0x380] ;  /* 0x0000e000ff10db82 */ /* 0x000ee20000000a00 */
[----:B0-----:R-:W-:-:S07]  /*0370*/  @!P0 IMAD.WIDE.U32 R22, R19, 0x4, R22 ;  /* 0x0000000413168825 */ /* 0x001fce00078e0016 */
[----:B------:R-:W0:Y:S01]  /*0380*/  @!P6 LDC.64 R20, c[0x0][0x380] ;  /* 0x0000e000ff14eb82 */ /* 0x000e220000000a00 */
[----:B------:R-:W4:Y:S01]  /*0390*/  @!P0 LDG.E R23, desc[UR8][R22.64] ;  /* 0x0000000816178981 */ /* 0x000f22000c1e1900 */
[----:B-1----:R-:W-:-:S03]  /*03a0*/  @!P3 IMAD.WIDE.U32 R12, R24, 0x4, R12 ;  /* 0x00000004180cb825 */ /* 0x002fc600078e000c */
[----:B------:R-:W4:Y:S04]  /*03b0*/  @!P0 LDG.E R24, desc[UR8][R14.64+0x4] ;  /* 0x000004080e188981 */ /* 0x000f28000c1e1900 */
[----:B------:R-:W5:Y:S04]  /*03c0*/  @!P3 LDG.E R13, desc[UR8][R12.64] ;  /* 0x000000080c0db981 */ /* 0x000f68000c1e1900 */
[----:B------:R-:W5:Y:S01]  /*03d0*/  @!P5 LDG.E R22, desc[UR8][R14.64+0x14] ;  /* 0x000014080e16d981 */ /* 0x000f62000c1e1900 */
[----:B---3--:R-:W-:-:S03]  /*03e0*/  @!P5 IMAD.WIDE.U32 R16, R6, 0x4, R16 ;  /* 0x000000040610d825 */ /* 0x008fc600078e0010 */
[----:B------:R-:W3:Y:S04]  /*03f0*/  @!P1 LDG.E R6, desc[UR8][R14.64+0x10] ;  /* 0x000010080e069981 */ /* 0x000ee8000c1e1900 */
[----:B------:R-:W3:Y:S01]  /*0400*/  @!P5 LDG.E R17, desc[UR8][R16.64] ;  /* 0x000000081011d981 */ /* 0x000ee2000c1e1900 */
[----:B0-----:R-:W-:-:S06]  /*0410*/  @!P6 IMAD.WIDE.U32 R20, R29, 0x4, R20 ;  /* 0x000000041d14e825 */ /* 0x001fcc00078e0014 */
[----:B------:R-:W3:Y:S01]  /*0420*/  @!P6 LDG.E R21, desc[UR8][R20.64] ;  /* 0x000000081415e981 */ /* 0x000ee2000c1e1900 */
[----:B--2---:R-:W-:Y:S01]  /*0430*/  @!P4 IMAD R0, R9, R10, R0 ;  /* 0x0000000a0900c224 */ /* 0x004fe200078e0200 */
[C---:B------:R-:W-:Y:S01]  /*0440*/  ISETP.GE.AND P4, PT, R27.reuse, UR7, PT ;  /* 0x000000071b007c0c */ /* 0x040fe2000bf86270 */
[----:B------:R-:W0:Y:S03]  /*0450*/  @!P2 LDC.64 R10, c[0x0][0x380] ;  /* 0x0000e000ff0aab82 */ /* 0x000e260000000a00 */
[----:B------:R-:W-:-:S05]  /*0460*/  ISETP.LT.OR P4, PT, R27, RZ, P4 ;  /* 0x000000ff1b00720c */ /* 0x000fca0002781670 */
[----:B------:R-:W1:Y:S08]  /*0470*/  @!P1 LDC.64 R8, c[0x0][0x380] ;  /* 0x0000e000ff089b82 */ /* 0x000e700000000a00 */
[----:B------:R-:W2:Y:S01]  /*0480*/  @!P4 LDC.64 R18, c[0x0][0x380] ;  /* 0x0000e000ff12cb82 */ /* 0x000ea20000000a00 */
[----:B------:R-:W3:Y:S01]  /*0490*/  @!P4 LDG.E R12, desc[UR8][R14.64+0x18] ;  /* 0x000018080e0cc981 */ /* 0x000ee2000c1e1900 */
[----:B0-----:R-:W-:-:S03]  /*04a0*/  @!P2 IMAD.WIDE.U32 R10, R25, 0x4, R10 ;  /* 0x00000004190aa825 */ /* 0x001fc600078e000a */
[----:B------:R-:W5:Y:S04]  /*04b0*/  @!P3 LDG.E R25, desc[UR8][R14.64+0x8] ;  /* 0x000008080e19b981 */ /* 0x000f68000c1e1900 */
[----:B------:R-:W3:Y:S01]  /*04c0*/  @!P2 LDG.E R11, desc[UR8][R10.64] ;  /* 0x000000080a0ba981 */ /* 0x000ee2000c1e1900 */
[----:B-1----:R-:W-:-:S03]  /*04d0*/  @!P1 IMAD.WIDE.U32 R8, R5, 0x4, R8 ;  /* 0x0000000405089825 */ /* 0x002fc600078e0008 */
[----:B------:R-:W3:Y:S04]  /*04e0*/  @!P2 LDG.E R5, desc[UR8][R14.64+0xc] ;  /* 0x00000c080e05a981 */ /* 0x000ee8000c1e1900 */
[----:B------:R-:W3:Y:S01]  /*04f0*/  @!P1 LDG.E R9, desc[UR8][R8.64] ;  /* 0x0000000808099981 */ /* 0x000ee2000c1e1900 */
[----:B--2---:R-:W-:-:S03]  /*0500*/  @!P4 IMAD.WIDE.U32 R18, R27, 0x4, R18 ;  /* 0x000000041b12c825 */ /* 0x004fc600078e0012 */
[----:B------:R-:W2:Y:S04]  /*0510*/  @!P6 LDG.E R10, desc[UR8][R14.64+0x1c] ;  /* 0x00001c080e0ae981 */ /* 0x000ea8000c1e1900 */
[----:B------:R-:W2:Y:S01]  /*0520*/  @!P4 LDG.E R19, desc[UR8][R18.64] ;  /* 0x000000081213c981 */ /* 0x000ea2000c1e1900 */
[----:B------:R-:W-:Y:S01]  /*0530*/  IADD3 R7, PT, PT, R7, 0x8, RZ ;  /* 0x0000000807077810 */ /* 0x000fe20007ffe0ff */
[----:B----4-:R-:W-:-:S03]  /*0540*/  @!P0 IMAD R0, R23, R24, R0 ;  /* 0x0000001817008224 */ /* 0x010fc600078e0200 */
[----:B------:R-:W-:Y:S01]  /*0550*/  ISETP.NE.AND P0, PT, R7, R3, PT ;  /* 0x000000030700720c */ /* 0x000fe20003f05270 */
[----:B-----5:R-:W-:-:S04]  /*0560*/  @!P3 IMAD R0, R13, R25, R0 ;  /* 0x000000190d00b224 */ /* 0x020fc800078e0200 */
[----:B---3--:R-:W-:-:S04]  /*0570*/  @!P2 IMAD R0, R11, R5, R0 ;  /* 0x000000050b00a224 */ /* 0x008fc800078e0200 */
[----:B------:R-:W-:-:S04]  /*0580*/  @!P1 IMAD R0, R9, R6, R0 ;  /* 0x0000000609009224 */ /* 0x000fc800078e0200 */
[----:B------:R-:W-:-:S04]  /*0590*/  @!P5 IMAD R0, R17, R22, R0 ;  /* 0x000000161100d224 */ /* 0x000fc800078e0200 */
[----:B--2---:R-:W-:-:S04]  /*05a0*/  @!P4 IMAD R0, R19, R12, R0 ;  /* 0x0000000c1300c224 */ /* 0x004fc800078e0200 */
[----:B------:R-:W-:Y:S01]  /*05b0*/  @!P6 IMAD R0, R21, R10, R0 ;  /* 0x0000000a1500e224 */ /* 0x000fe200078e0200 */
[----:B------:R-:W-:Y:S06]  /*05c0*/  @P0 BRA `(.L_x_21) ;  /* 0xfffffff800ec0947 */ /* 0x000fec000383ffff */
.L_x_20:
[----:B------:R-:W-:Y:S05]  /*05d0*/  BRA.U !UP1, `(.L_x_19) ;  /* 0x0000000509447547 */ /* 0x000fea000b800000 */
[----:B------:R-:W0:Y:S01]  /*05e0*/  LDCU UR4, c[0x0][0x398] ;  /* 0x00007300ff0477ac */ /* 0x000e220008000800 */
[----:B------:R-:W-:Y:S02]  /*05f0*/  UISETP.GE.U32.AND UP0, UPT, UR6, 0x4, UPT ;  /* 0x000000040600788c */ /* 0x000fe4000bf06070 */
[----:B0-----:R-:W-:-:S04]  /*0600*/  ULOP3.LUT UR5, UR4, 0x3, URZ, 0xc0, !UPT ;  /* 0x0000000304057892 */ /* 0x001fc8000f8ec0ff */
[----:B------:R-:W-:-:S03]  /*0610*/  UISETP.NE.AND UP1, UPT, UR5, URZ, UPT ;  /* 0x000000ff0500728c */ /* 0x000fc6000bf25270 */
[----:B------:R-:W-:Y:S08]  /*0620*/  BRA.U !UP0, `(.L_x_22) ;  /* 0x0000000108907547 */ /* 0x000ff0000b800000 */
[----:B------:R-:W0:Y:S01]  /*0630*/  LDCU UR6, c[0x0][0x39c] ;  /* 0x00007380ff0677ac */ /* 0x000e220008000800 */
[----:B------:R-:W-:Y:S01]  /*0640*/  IMAD.IADD R17, R4, 0x1, R3 ;  /* 0x0000000104117824 */ /* 0x000fe200078e0203 */
[----:B------:R-:W1:Y:S03]  /*0650*/  LDC.64 R8, c[0x0][0x388] ;  /* 0x0000e200ff087b82 */ /* 0x000e660000000a00 */
[C---:B------:R-:W-:Y:S01]  /*0660*/  VIADD R5, R17.reuse, 0x3 ;  /* 0x0000000311057836 */ /* 0x040fe20000000000 */
[C---:B------:R-:W-:Y:S02]  /*0670*/  IADD3 R19, PT, PT, R17.reuse, 0x1, RZ ;  /* 0x0000000111137810 */ /* 0x040fe40007ffe0ff */
[C---:B------:R-:W-:Y:S02]  /*0680*/  IADD3 R21, PT, PT, R17.reuse, 0x2, RZ ;  /* 0x0000000211157810 */ /* 0x040fe40007ffe0ff */
[----:B0-----:R-:W-:-:S02]  /*0690*/  ISETP.GE.AND P0, PT, R17, UR6, PT ;  /* 0x0000000611007c0c */ /* 0x001fc4000bf06270 */
[----:B------:R-:W-:Y:S02]  /*06a0*/  ISETP.GE.AND P1, PT, R19, UR6, PT ;  /* 0x0000000613007c0c */ /* 0x000fe4000bf26270 */
[----:B------:R-:W-:Y:S02]  /*06b0*/  ISETP.LT.OR P0, PT, R17, RZ, P0 ;  /* 0x000000ff1100720c */ /* 0x000fe40000701670 */
[----:B------:R-:W-:Y:S02]  /*06c0*/  ISETP.GE.AND P2, PT, R21, UR6, PT ;  /* 0x0000000615007c0c */ /* 0x000fe4000bf46270 */
[----:B------:R-:W-:Y:S01]  /*06d0*/  ISETP.LT.OR P1, PT, R19, RZ, P1 ;  /* 0x000000ff1300720c */ /* 0x000fe20000f21670 */
[----:B-1----:R-:W-:Y:S01]  /*06e0*/  IMAD.WIDE.U32 R8, R3, 0x4, R8 ;  /* 0x0000000403087825 */ /* 0x002fe200078e0008 */
[----:B------:R-:W-:Y:S02]  /*06f0*/  ISETP.LT.OR P2, PT, R21, RZ, P2 ;  /* 0x000000ff1500720c */ /* 0x000fe40001741670 */
[----:B------:R-:W-:-:S04]  /*0700*/  ISETP.GE.AND P3, PT, R5, UR6, PT ;  /* 0x0000000605007c0c */ /* 0x000fc8000bf66270 */
[----:B------:R-:W-:Y:S01]  /*0710*/  ISETP.LT.OR P3, PT, R5, RZ, P3 ;  /* 0x000000ff0500720c */ /* 0x000fe20001f61670 */
[----:B------:R-:W0:Y:S01]  /*0720*/  @!P0 LDC.64 R14, c[0x0][0x380] ;  /* 0x0000e000ff0e8b82 */ /* 0x000e220000000a00 */
[----:B------:R-:W2:Y:S07]  /*0730*/  @!P0 LDG.E R16, desc[UR8][R8.64] ;  /* 0x0000000808108981 */ /* 0x000eae000c1e1900 */
[----:B------:R-:W1:Y:S04]  /*0740*/  @!P1 LDC.64 R12, c[0x0][0x380] ;  /* 0x0000e000ff0c9b82 */ /* 0x000e680000000a00 */
[----:B------:R-:W3:Y:S04]  /*0750*/  @!P3 LDG.E R18, desc[UR8][R8.64+0xc] ;  /* 0x00000c080812b981 */ /* 0x000ee8000c1e1900 */
[----:B------:R-:W4:Y:S08]  /*0760*/  @!P2 LDC.64 R10, c[0x0][0x380] ;  /* 0x0000e000ff0aab82 */ /* 0x000f300000000a00 */
[----:B------:R-:W5:Y:S01]  /*0770*/  @!P3 LDC.64 R6, c[0x0][0x380] ;  /* 0x0000e000ff06bb82 */ /* 0x000f620000000a00 */
[----:B0-----:R-:W-:-:S02]  /*0780*/  @!P0 IMAD.WIDE.U32 R14, R17, 0x4, R14 ;  /* 0x00000004110e8825 */ /* 0x001fc400078e000e */
[----:B------:R-:W3:Y:S04]  /*0790*/  @!P1 LDG.E R17, desc[UR8][R8.64+0x4] ;  /* 0x0000040808119981 */ /* 0x000ee8000c1e1900 */
[----:B------:R-:W2:Y:S01]  /*07a0*/  @!P0 LDG.E R15, desc[UR8][R14.64] ;  /* 0x000000080e0f8981 */ /* 0x000ea2000c1e1900 */
[----:B-1----:R-:W-:-:S06]  /*07b0*/  @!P1 IMAD.WIDE.U32 R12, R19, 0x4, R12 ;  /* 0x00000004130c9825 */ /* 0x002fcc00078e000c */
[----:B------:R-:W3:Y:S01]  /*07c0*/  @!P1 LDG.E R13, desc[UR8][R12.64] ;  /* 0x000000080c0d9981 */ /* 0x000ee2000c1e1900 */
[----:B----4-:R-:W-:-:S06]  /*07d0*/  @!P2 IMAD.WIDE.U32 R10, R21, 0x4, R10 ;  /* 0x00000004150aa825 */ /* 0x010fcc00078e000a */
[----:B------:R-:W4:Y:S01]  /*07e0*/  @!P2 LDG.E R11, desc[UR8][R10.64] ;  /* 0x000000080a0ba981 */ /* 0x000f22000c1e1900 */
[----:B-----5:R-:W-:-:S03]  /*07f0*/  @!P3 IMAD.WIDE.U32 R6, R5, 0x4, R6 ;  /* 0x000000040506b825 */ /* 0x020fc600078e0006 */
[----:B------:R-:W4:Y:S04]  /*0800*/  @!P2 LDG.E R5, desc[UR8][R8.64+0x8] ;  /* 0x000008080805a981 */ /* 0x000f28000c1e1900 */
[----:B------:R-:W5:Y:S01]  /*0810*/  @!P3 LDG.E R7, desc[UR8][R6.64] ;  /* 0x000000080607b981 */ /* 0x000f62000c1e1900 */
[----:B------:R-:W-:Y:S01]  /*0820*/  IADD3 R3, PT, PT, R3, 0x4, RZ ;  /* 0x0000000403037810 */ /* 0x000fe20007ffe0ff */
[----:B--2---:R-:W-:-:S04]  /*0830*/  @!P0 IMAD R0, R15, R16, R0 ;  /* 0x000000100f008224 */ /* 0x004fc800078e0200 */
[----:B---3--:R-:W-:-:S04]  /*0840*/  @!P1 IMAD R0, R13, R17, R0 ;  /* 0x000000110d009224 */ /* 0x008fc800078e0200 */
[----:B----4-:R-:W-:-:S04]  /*0850*/  @!P2 IMAD R0, R11, R5, R0 ;  /* 0x000000050b00a224 */ /* 0x010fc800078e0200 */
[----:B-----5:R-:W-:-:S07]  /*0860*/  @!P3 IMAD R0, R7, R18, R0 ;  /* 0x000000120700b224 */ /* 0x020fce00078e0200 */
.L_x_22:
[----:B------:R-:W-:Y:S05]  /*0870*/  BRA.U !UP1, `(.L_x_19) ;  /* 0x00000001099c7547 */ /* 0x000fea000b800000 */
[----:B------:R-:W-:Y:S02]  /*0880*/  UISETP.NE.AND UP0, UPT, UR5, 0x1, UPT ;  /* 0x000000010500788c */ /* 0x000fe4000bf05270 */
[----:B------:R-:W-:-:S04]  /*0890*/  ULOP3.LUT UR4, UR4, 0x1, URZ, 0xc0, !UPT ;  /* 0x0000000104047892 */ /* 0x000fc8000f8ec0ff */
[----:B------:R-:W-:-:S03]  /*08a0*/  UISETP.NE.U32.AND UP1, UPT, UR4, 0x1, UPT ;  /* 0x000000010400788c */ /* 0x000fc6000bf25070 */
[----:B------:R-:W-:Y:S08]  /*08b0*/  BRA.U !UP0, `(.L_x_23) ;  /* 0x0000000108507547 */ /* 0x000ff0000b800000 */
[----:B------:R-:W0:Y:S01]  /*08c0*/  LDCU UR4, c[0x0][0x39c] ;  /* 0x00007380ff0477ac */ /* 0x000e220008000800 */
[----:B------:R-:W-:Y:S01]  /*08d0*/  IADD3 R5, PT, PT, R4, R3, RZ ;  /* 0x0000000304057210 */ /* 0x000fe20007ffe0ff */
[----:B------:R-:W1:Y:S04]  /*08e0*/  LDC.64 R6, c[0x0][0x388] ;  /* 0x0000e200ff067b82 */ /* 0x000e680000000a00 */
[C---:B------:R-:W-:Y:S01]  /*08f0*/  VIADD R15, R5.reuse, 0x1 ;  /* 0x00000001050f7836 */ /* 0x040fe20000000000 */
[----:B0-----:R-:W-:-:S04]  /*0900*/  ISETP.GE.AND P0, PT, R5, UR4, PT ;  /* 0x0000000405007c0c */ /* 0x001fc8000bf06270 */
[----:B------:R-:W-:Y:S02]  /*0910*/  ISETP.GE.AND P1, PT, R15, UR4, PT ;  /* 0x000000040f007c0c */ /* 0x000fe4000bf26270 */
[----:B------:R-:W-:Y:S02]  /*0920*/  ISETP.LT.OR P0, PT, R5, RZ, P0 ;  /* 0x000000ff0500720c */ /* 0x000fe40000701670 */
[----:B------:R-:W-:Y:S01]  /*0930*/  ISETP.LT.OR P1, PT, R15, RZ, P1 ;  /* 0x000000ff0f00720c */ /* 0x000fe20000f21670 */
[----:B-1----:R-:W-:-:S10]  /*0940*/  IMAD.WIDE.U32 R10, R3, 0x4, R6 ;  /* 0x00000004030a7825 */ /* 0x002fd400078e0006 */
[----:B------:R-:W0:Y:S08]  /*0950*/  @!P0 LDC.64 R8, c[0x0][0x380] ;  /* 0x0000e000ff088b82 */ /* 0x000e300000000a00 */
[----:B------:R-:W1:Y:S01]  /*0960*/  @!P1 LDC.64 R12, c[0x0][0x380] ;  /* 0x0000e000ff0c9b82 */ /* 0x000e620000000a00 */
[----:B0-----:R-:W-:Y:S02]  /*0970*/  @!P0 IMAD.WIDE.U32 R6, R5, 0x4, R8 ;  /* 0x0000000405068825 */ /* 0x001fe400078e0008 */
[----:B------:R-:W2:Y:S04]  /*0980*/  @!P0 LDG.E R5, desc[UR8][R10.64] ;  /* 0x000000080a058981 */ /* 0x000ea8000c1e1900 */
[----:B------:R-:W2:Y:S01]  /*0990*/  @!P0 LDG.E R7, desc[UR8][R6.64] ;  /* 0x0000000806078981 */ /* 0x000ea2000c1e1900 */
[----:B-1----:R-:W-:-:S03]  /*09a0*/  @!P1 IMAD.WIDE.U32 R8, R15, 0x4, R12 ;  /* 0x000000040f089825 */ /* 0x002fc600078e000c */
[----:B------:R-:W3:Y:S04]  /*09b0*/  @!P1 LDG.E R12, desc[UR8][R10.64+0x4] ;  /* 0x000004080a0c9981 */ /* 0x000ee8000c1e1900 */
[----:B------:R-:W3:Y:S01]  /*09c0*/  @!P1 LDG.E R9, desc[UR8][R8.64] ;  /* 0x0000000808099981 */ /* 0x000ee2000c1e1900 */
[----:B------:R-:W-:Y:S01]  /*09d0*/  IADD3 R3, PT, PT, R3, 0x2, RZ ;  /* 0x0000000203037810 */ /* 0x000fe20007ffe0ff */
[----:B--2---:R-:W-:-:S04]  /*09e0*/  @!P0 IMAD R0, R7, R5, R0 ;  /* 0x0000000507008224 */ /* 0x004fc800078e0200 */
[----:B---3--:R-:W-:-:S07]  /*09f0*/  @!P1 IMAD R0, R9, R12, R0 ;  /* 0x0000000c09009224 */ /* 0x008fce00078e0200 */
.L_x_23:
[----:B------:R-:W-:Y:S05]  /*0a00*/  BRA.U UP1, `(.L_x_19) ;  /* 0x0000000101387547 */ /* 0x000fea000b800000 */
[----:B------:R-:W0:Y:S01]  /*0a10*/  LDCU UR4, c[0x0][0x39c] ;  /* 0x00007380ff0477ac */ /* 0x000e220008000800 */
[----:B------:R-:W-:Y:S01]  /*0a20*/  IADD3 R9, PT, PT, R4, R3, RZ ;  /* 0x0000000304097210 */ /* 0x000fe20007ffe0ff */
[----:B------:R-:W-:Y:S03]  /*0a30*/  BSSY.RECONVERGENT B0, `(.L_x_19) ;  /* 0x000000b000007945 */ /* 0x000fe60003800200 */
[----:B0-----:R-:W-:-:S04]  /*0a40*/  ISETP.GE.AND P0, PT, R9, UR4, PT ;  /* 0x0000000409007c0c */ /* 0x001fc8000bf06270 */
[----:B------:R-:W-:-:S13]  /*0a50*/  ISETP.LT.OR P0, PT, R9, RZ, P0 ;  /* 0x000000ff0900720c */ /* 0x000fda0000701670 */
[----:B------:R-:W-:Y:S05]  /*0a60*/  @P0 BRA `(.L_x_24) ;  /* 0x00000000001c0947 */ /* 0x000fea0003800000 */
[----:B------:R-:W0:Y:S08]  /*0a70*/  LDC.64 R4, c[0x0][0x380] ;  /* 0x0000e000ff047b82 */ /* 0x000e300000000a00 */
[----:B------:R-:W1:Y:S01]  /*0a80*/  LDC.64 R6, c[0x0][0x388] ;  /* 0x0000e200ff067b82 */ /* 0x000e620000000a00 */
[----:B0-----:R-:W-:-:S06]  /*0a90*/  IMAD.WIDE.U32 R4, R9, 0x4, R4 ;  /* 0x0000000409047825 */ /* 0x001fcc00078e0004 */
[----:B------:R-:W2:Y:S01]  /*0aa0*/  LDG.E R5, desc[UR8][R4.64] ;  /* 0x0000000804057981 */ /* 0x000ea2000c1e1900 */
[----:B-1----:R-:W-:-:S06]  /*0ab0*/  IMAD.WIDE.U32 R6, R3, 0x4, R6 ;  /* 0x0000000403067825 */ /* 0x002fcc00078e0006 */
[----:B------:R-:W2:Y:S02]  /*0ac0*/  LDG.E R6, desc[UR8][R6.64] ;  /* 0x0000000806067981 */ /* 0x000ea4000c1e1900 */
[----:B--2---:R-:W-:-:S07]  /*0ad0*/  IMAD R0, R5, R6, R0 ;  /* 0x0000000605007224 */ /* 0x004fce00078e0200 */
.L_x_24:
[----:B------:R-:W-:Y:S05]  /*0ae0*/  BSYNC.RECONVERGENT B0 ;  /* 0x0000000000007941 */ /* 0x000fea0003800200 */
.L_x_19:
[----:B------:R-:W0:Y:S02]  /*0af0*/  LDC.64 R4, c[0x0][0x390] ;  /* 0x0000e400ff047b82 */ /* 0x000e240000000a00 */
[----:B0-----:R-:W-:-:S05]  /*0b00*/  IMAD.WIDE R2, R2, 0x4, R4 ;  /* 0x0000000402027825 */ /* 0x001fca00078e0204 */
[----:B------:R-:W-:Y:S01]  /*0b10*/  STG.E desc[UR8][R2.64], R0 ;  /* 0x0000000002007986 */ /* 0x000fe2000c101908 */
[----:B------:R-:W-:Y:S05]  /*0b20*/  EXIT ;  /* 0x000000000000794d */ /* 0x000fea0003800000 */
.L_x_25:
        /* <DEDUP_REMOVED lines=13> */
.L_x_28:


//--------------------- .nv.shared._Z18convolution_sharedPiS_ii --------------------------
	.section	.nv.shared._Z18convolution_sharedPiS_ii,"aw",@nobits
	.sectionflags	@""
	.align	4
.nv.shared._Z18convolution_sharedPiS_ii:
	.zero		1072


//--------------------- .nv.shared.reserved.0     --------------------------
	.section	.nv.shared.reserved.0,"aw",@nobits
	.weak		__nv_reservedSMEM_offset_0_alias
	.size		__nv_reservedSMEM_offset_0_alias, 0, 64
	.other		__nv_reservedSMEM_offset_0_alias,@"STO_CUDA_RESERVED_SHARED STV_DEFAULT"
__nv_reservedSMEM_offset_0_alias:
	.zero		0
	.zero		64


//--------------------- .nv.constant0._Z18convolution_sharedPiS_ii --------------------------
	.section	.nv.constant0._Z18convolution_sharedPiS_ii,"a",@progbits
	.sectionflags	@""
	.align	4
.nv.constant0._Z18convolution_sharedPiS_ii:
	.zero		920


//--------------------- .nv.constant0._Z20convolution_constantPiS_ii --------------------------
	.section	.nv.constant0._Z20convolution_constantPiS_ii,"a",@progbits
	.sectionflags	@""
	.align	4
.nv.constant0._Z20convolution_constantPiS_ii:
	.zero		920


//--------------------- .nv.constant0._Z17convolution_basicPiS_S_ii --------------------------
	.section	.nv.constant0._Z17convolution_basicPiS_S_ii,"a",@progbits
	.sectionflags	@""
	.align	4
.nv.constant0._Z17convolution_basicPiS_S_ii:
	.zero		928


//--------------------- SYMBOLS --------------------------

	.type		.nv.reservedSmem.offset0,@object
	.size		.nv.reservedSmem.offset0,0x4
	.type		.nv.reservedSmem.cap,@object
	.size		.nv.reservedSmem.cap,0x4
